//
// Generated by NVIDIA NVVM Compiler
//
// Compiler Build ID: CL-36424714
// Cuda compilation tools, release 13.0, V13.0.88
// Based on NVVM 20.0.0
//

.version 9.0
.target sm_100
.address_size 64

	// .globl	eigenBatchKernel
.extern .func  (.param .b32 func_retval0) vprintf
(
	.param .b64 vprintf_param_0,
	.param .b64 vprintf_param_1
)
;
.func  (.param .align 16 .b8 func_retval0[16]) __internal_trig_reduction_slowpathd
(
	.param .b64 __internal_trig_reduction_slowpathd_param_0
)
;
.global .align 1 .b8 $str[87] = {118, 101, 99, 32, 105, 110, 32, 101, 105, 103, 101, 110, 86, 101, 99, 66, 97, 116, 99, 104, 51, 120, 51, 32, 119, 105, 116, 104, 32, 105, 110, 100, 101, 120, 32, 37, 100, 32, 45, 62, 32, 40, 37, 100, 44, 32, 37, 100, 41, 32, 105, 115, 32, 58, 32, 40, 37, 102, 46, 32, 37, 102, 44, 32, 37, 102, 41, 10, 119, 105, 116, 104, 32, 116, 111, 108, 101, 114, 97, 110, 99, 101, 32, 37, 102, 10};
.global .align 1 .b8 $str$1[37] = {10, 77, 97, 116, 114, 105, 120, 58, 10, 37, 102, 32, 37, 102, 32, 37, 102, 10, 37, 102, 32, 37, 102, 32, 37, 102, 10, 37, 102, 32, 37, 102, 32, 37, 102, 10};
.global .align 8 .b8 __cudart_i2opi_d[144] = {8, 93, 141, 31, 177, 95, 251, 107, 234, 146, 82, 138, 247, 57, 7, 61, 123, 241, 229, 235, 199, 186, 39, 117, 45, 234, 95, 158, 102, 63, 70, 79, 183, 9, 203, 39, 207, 126, 54, 109, 31, 109, 10, 90, 139, 17, 47, 239, 15, 152, 5, 222, 255, 151, 248, 31, 59, 40, 249, 189, 139, 95, 132, 156, 244, 57, 83, 131, 57, 214, 145, 57, 65, 126, 95, 180, 38, 112, 156, 233, 132, 68, 187, 46, 245, 53, 130, 232, 62, 167, 41, 177, 28, 235, 29, 254, 28, 146, 209, 9, 234, 46, 73, 6, 224, 210, 77, 66, 58, 110, 36, 183, 97, 197, 187, 222, 171, 99, 81, 254, 65, 144, 67, 60, 153, 149, 98, 219, 192, 221, 52, 245, 209, 87, 39, 252, 41, 21, 68, 78, 110, 131, 249, 162};
.global .align 16 .b8 __cudart_sin_cos_coeffs[128] = {70, 210, 176, 44, 241, 229, 90, 190, 146, 227, 172, 105, 227, 29, 199, 62, 161, 98, 219, 25, 160, 1, 42, 191, 24, 8, 17, 17, 17, 17, 129, 63, 84, 85, 85, 85, 85, 85, 197, 191, 0, 0, 0, 0, 0, 0, 0, 0, 0, 0, 0, 0, 0, 0, 0, 0, 100, 129, 253, 32, 131, 255, 168, 189, 40, 133, 239, 193, 167, 238, 33, 62, 217, 230, 6, 142, 79, 126, 146, 190, 233, 188, 221, 25, 160, 1, 250, 62, 71, 93, 193, 22, 108, 193, 86, 191, 81, 85, 85, 85, 85, 85, 165, 63, 0, 0, 0, 0, 0, 0, 224, 191, 0, 0, 0, 0, 0, 0, 240, 63};

.visible .entry eigenBatchKernel(
	.param .u32 eigenBatchKernel_param_0,
	.param .u64 .ptr .align 1 eigenBatchKernel_param_1,
	.param .u32 eigenBatchKernel_param_2,
	.param .u64 .ptr .align 1 eigenBatchKernel_param_3,
	.param .u32 eigenBatchKernel_param_4,
	.param .u64 .ptr .align 1 eigenBatchKernel_param_5,
	.param .u32 eigenBatchKernel_param_6,
	.param .u64 .ptr .align 1 eigenBatchKernel_param_7,
	.param .u32 eigenBatchKernel_param_8,
	.param .u64 .ptr .align 1 eigenBatchKernel_param_9,
	.param .u32 eigenBatchKernel_param_10,
	.param .u64 .ptr .align 1 eigenBatchKernel_param_11,
	.param .u32 eigenBatchKernel_param_12,
	.param .u32 eigenBatchKernel_param_13,
	.param .u64 .ptr .align 1 eigenBatchKernel_param_14,
	.param .u32 eigenBatchKernel_param_15,
	.param .u32 eigenBatchKernel_param_16,
	.param .u32 eigenBatchKernel_param_17,
	.param .u32 eigenBatchKernel_param_18,
	.param .u64 .ptr .align 1 eigenBatchKernel_param_19,
	.param .u32 eigenBatchKernel_param_20,
	.param .u32 eigenBatchKernel_param_21,
	.param .f32 eigenBatchKernel_param_22
)
{
	.local .align 16 .b8 	__local_depot0[208];
	.reg .b64 	%SP;
	.reg .b64 	%SPL;
	.reg .pred 	%p<71>;
	.reg .b32 	%r<182>;
	.reg .b32 	%f<34>;
	.reg .b64 	%rd<87>;
	.reg .b64 	%fd<457>;

	mov.u64 	%SPL, __local_depot0;
	cvta.local.u64 	%SP, %SPL;
	ld.param.u32 	%r48, [eigenBatchKernel_param_0];
	ld.param.u32 	%r44, [eigenBatchKernel_param_17];
	add.u64 	%rd1, %SPL, 0;
	add.u64 	%rd2, %SPL, 72;
	mov.u32 	%r49, %ctaid.x;
	mov.u32 	%r50, %ntid.x;
	mov.u32 	%r51, %tid.x;
	mad.lo.s32 	%r1, %r49, %r50, %r51;
	div.s32 	%r52, %r48, %r44;
	div.s32 	%r53, %r52, %r44;
	setp.ge.s32 	%p1, %r1, %r53;
	@%p1 bra 	$L__BB0_86;
	ld.param.f32 	%f32, [eigenBatchKernel_param_22];
	ld.param.u32 	%r168, [eigenBatchKernel_param_21];
	ld.param.u32 	%r159, [eigenBatchKernel_param_15];
	ld.param.u64 	%rd85, [eigenBatchKernel_param_14];
	ld.param.u32 	%r156, [eigenBatchKernel_param_13];
	ld.param.u32 	%r155, [eigenBatchKernel_param_12];
	ld.param.u64 	%rd84, [eigenBatchKernel_param_11];
	ld.param.u32 	%r154, [eigenBatchKernel_param_10];
	ld.param.u64 	%rd83, [eigenBatchKernel_param_9];
	ld.param.u32 	%r153, [eigenBatchKernel_param_8];
	ld.param.u64 	%rd82, [eigenBatchKernel_param_7];
	ld.param.u32 	%r152, [eigenBatchKernel_param_6];
	ld.param.u64 	%rd81, [eigenBatchKernel_param_5];
	ld.param.u32 	%r151, [eigenBatchKernel_param_4];
	ld.param.u64 	%rd80, [eigenBatchKernel_param_3];
	ld.param.u32 	%r150, [eigenBatchKernel_param_2];
	ld.param.u64 	%rd79, [eigenBatchKernel_param_1];
	cvta.to.global.u64 	%rd19, %rd79;
	cvta.to.global.u64 	%rd20, %rd80;
	cvta.to.global.u64 	%rd21, %rd81;
	cvta.to.global.u64 	%rd22, %rd82;
	cvta.to.global.u64 	%rd23, %rd83;
	cvta.to.global.u64 	%rd24, %rd84;
	cvta.to.global.u64 	%rd25, %rd85;
	mul.lo.s32 	%r54, %r44, %r1;
	div.s32 	%r55, %r54, %r156;
	mul.lo.s32 	%r56, %r55, %r44;
	mul.lo.s32 	%r57, %r55, %r156;
	sub.s32 	%r58, %r54, %r57;
	mad.lo.s32 	%r59, %r56, %r150, %r58;
	mul.wide.s32 	%rd26, %r59, 4;
	add.s64 	%rd27, %rd19, %rd26;
	ld.global.f32 	%f8, [%rd27];
	mad.lo.s32 	%r60, %r56, %r151, %r58;
	mul.wide.s32 	%rd28, %r60, 4;
	add.s64 	%rd29, %rd20, %rd28;
	ld.global.f32 	%f9, [%rd29];
	mad.lo.s32 	%r61, %r56, %r152, %r58;
	mul.wide.s32 	%rd30, %r61, 4;
	add.s64 	%rd31, %rd21, %rd30;
	ld.global.f32 	%f10, [%rd31];
	mad.lo.s32 	%r62, %r56, %r153, %r58;
	mul.wide.s32 	%rd32, %r62, 4;
	add.s64 	%rd33, %rd22, %rd32;
	ld.global.f32 	%f11, [%rd33];
	mad.lo.s32 	%r63, %r56, %r154, %r58;
	mul.wide.s32 	%rd34, %r63, 4;
	add.s64 	%rd35, %rd23, %rd34;
	ld.global.f32 	%f12, [%rd35];
	mad.lo.s32 	%r64, %r56, %r155, %r58;
	mul.wide.s32 	%rd36, %r64, 4;
	add.s64 	%rd37, %rd24, %rd36;
	ld.global.f32 	%f13, [%rd37];
	cvt.f64.f32 	%fd1, %f32;
	st.local.f64 	[%rd2+72], %fd1;
	cvt.f64.f32 	%fd2, %f8;
	cvt.f64.f32 	%fd451, %f9;
	st.local.f64 	[%rd2+24], %fd451;
	add.s64 	%rd3, %rd2, 8;
	st.local.f64 	[%rd2+8], %fd451;
	cvt.f64.f32 	%fd447, %f10;
	st.local.f64 	[%rd2+48], %fd447;
	add.s64 	%rd4, %rd2, 16;
	st.local.f64 	[%rd2+16], %fd447;
	cvt.f64.f32 	%fd5, %f11;
	cvt.f64.f32 	%fd446, %f12;
	st.local.f64 	[%rd2+56], %fd446;
	st.local.f64 	[%rd2+40], %fd446;
	cvt.f64.f32 	%fd7, %f13;
	mul.lo.s32 	%r65, %r1, 3;
	add.f64 	%fd105, %fd2, %fd5;
	add.f64 	%fd8, %fd105, %fd7;
	mul.f64 	%fd106, %fd5, %fd7;
	mul.f64 	%fd107, %fd446, %fd446;
	sub.f64 	%fd108, %fd106, %fd107;
	fma.rn.f64 	%fd109, %fd2, %fd7, %fd108;
	mul.f64 	%fd110, %fd447, %fd447;
	sub.f64 	%fd111, %fd109, %fd110;
	fma.rn.f64 	%fd112, %fd2, %fd5, %fd111;
	mul.f64 	%fd113, %fd451, %fd451;
	sub.f64 	%fd114, %fd112, %fd113;
	mul.f64 	%fd115, %fd108, %fd2;
	mul.f64 	%fd116, %fd451, %fd7;
	mul.f64 	%fd117, %fd446, %fd447;
	sub.f64 	%fd118, %fd116, %fd117;
	mul.f64 	%fd119, %fd118, %fd451;
	sub.f64 	%fd120, %fd115, %fd119;
	mul.f64 	%fd121, %fd451, %fd446;
	mul.f64 	%fd122, %fd5, %fd447;
	sub.f64 	%fd123, %fd121, %fd122;
	fma.rn.f64 	%fd124, %fd123, %fd447, %fd120;
	div.s32 	%r2, %r65, %r168;
	mul.lo.s32 	%r66, %r2, %r168;
	sub.s32 	%r3, %r65, %r66;
	mad.lo.s32 	%r67, %r2, %r159, %r3;
	mul.wide.s32 	%rd38, %r67, 4;
	add.s64 	%rd5, %rd25, %rd38;
	mul.f64 	%fd125, %fd8, %fd8;
	div.rn.f64 	%fd126, %fd114, 0d4008000000000000;
	div.rn.f64 	%fd127, %fd125, 0dC022000000000000;
	add.f64 	%fd9, %fd126, %fd127;
	mul.f64 	%fd128, %fd125, %fd8;
	div.rn.f64 	%fd129, %fd128, 0dC02B000000000000;
	mul.f64 	%fd130, %fd114, %fd8;
	div.rn.f64 	%fd131, %fd130, 0d4008000000000000;
	add.f64 	%fd132, %fd131, %fd129;
	sub.f64 	%fd10, %fd132, %fd124;
	setp.ltu.f64 	%p2, %fd9, 0dBE112E0BE826D695;
	@%p2 bra 	$L__BB0_3;
	div.rn.f64 	%fd444, %fd8, 0d4008000000000000;
	cvt.rn.f32.f64 	%f14, %fd444;
	st.global.f32 	[%rd5], %f14;
	st.global.f32 	[%rd5+4], %f14;
	st.global.f32 	[%rd5+8], %f14;
	bra.uni 	$L__BB0_38;
$L__BB0_3:
	neg.f64 	%fd133, %fd9;
	sqrt.rn.f64 	%fd134, %fd133;
	add.f64 	%fd12, %fd134, %fd134;
	div.rn.f64 	%fd13, %fd8, 0d4008000000000000;
	mul.f64 	%fd135, %fd9, %fd12;
	div.rn.f64 	%fd14, %fd10, %fd135;
	setp.leu.f64 	%p3, %fd14, 0d3FEFFFFDE7210BE9;
	@%p3 bra 	$L__BB0_5;
	add.f64 	%fd437, %fd13, %fd12;
	st.local.f64 	[%rd1], %fd437;
	fma.rn.f64 	%fd435, %fd12, 0dBFE0000000000000, %fd13;
	st.local.f64 	[%rd1+16], %fd435;
	st.local.f64 	[%rd1+8], %fd435;
	mov.f64 	%fd436, %fd435;
	bra.uni 	$L__BB0_31;
$L__BB0_5:
	setp.lt.f64 	%p4, %fd14, 0dBFEFFFFDE7210BE9;
	@%p4 bra 	$L__BB0_87;
	{
	.reg .b32 %temp; 
	mov.b64 	{%temp, %r4}, %fd14;
	}
	abs.f64 	%fd136, %fd14;
	{
	.reg .b32 %temp; 
	mov.b64 	{%temp, %r5}, %fd136;
	}
	setp.lt.s32 	%p5, %r5, 1071801958;
	mov.f64 	%fd137, 0d3FF0000000000000;
	sub.f64 	%fd138, %fd137, %fd136;
	{
	.reg .b32 %temp; 
	mov.b64 	{%r68, %temp}, %fd138;
	}
	{
	.reg .b32 %temp; 
	mov.b64 	{%temp, %r6}, %fd138;
	}
	add.s32 	%r69, %r6, -1048576;
	mov.b64 	%fd17, {%r68, %r69};
	fma.rn.f64 	%fd139, %fd138, 0d3EC715B371155F70, 0dBEBAC2FE66FAAC4B;
	fma.rn.f64 	%fd140, %fd139, %fd138, 0d3ED9A9B88EFCD9B8;
	fma.rn.f64 	%fd141, %fd140, %fd138, 0d3EDD0F40A8A0C4C3;
	fma.rn.f64 	%fd142, %fd141, %fd138, 0d3EF46D4CFA9E0E1F;
	fma.rn.f64 	%fd143, %fd142, %fd138, 0d3F079C168D1E2422;
	fma.rn.f64 	%fd144, %fd143, %fd138, 0d3F1C9A88C3BCA540;
	fma.rn.f64 	%fd145, %fd144, %fd138, 0d3F31C4E64BD476DF;
	fma.rn.f64 	%fd146, %fd145, %fd138, 0d3F46E8BA60009C8F;
	fma.rn.f64 	%fd147, %fd146, %fd138, 0d3F5F1C71C62B05A2;
	fma.rn.f64 	%fd148, %fd147, %fd138, 0d3F76DB6DB6DC9F2C;
	fma.rn.f64 	%fd149, %fd148, %fd138, 0d3F9333333333329C;
	fma.rn.f64 	%fd150, %fd149, %fd138, 0d3FB5555555555555;
	mov.f64 	%fd151, 0d0000000000000000;
	mul.rn.f64 	%fd18, %fd136, %fd151;
	mul.f64 	%fd19, %fd138, %fd150;
	mul.f64 	%fd152, %fd14, %fd14;
	fma.rn.f64 	%fd153, %fd152, 0d3FB0066BDC1895E9, 0dBFB3823B180754AF;
	fma.rn.f64 	%fd154, %fd153, %fd152, 0d3FB11E52CC2F79AE;
	fma.rn.f64 	%fd155, %fd154, %fd152, 0dBF924EAF3526861B;
	fma.rn.f64 	%fd156, %fd155, %fd152, 0d3F91DF02A31E6CB7;
	fma.rn.f64 	%fd157, %fd156, %fd152, 0d3F847D18B0EEC6CC;
	fma.rn.f64 	%fd158, %fd157, %fd152, 0d3F8D0AF961BA53B0;
	fma.rn.f64 	%fd159, %fd158, %fd152, 0d3F91BF7734CF1C48;
	fma.rn.f64 	%fd160, %fd159, %fd152, 0d3F96E91483144EF7;
	fma.rn.f64 	%fd161, %fd160, %fd152, 0d3F9F1C6E0A4F9F81;
	fma.rn.f64 	%fd162, %fd161, %fd152, 0d3FA6DB6DC27FA92B;
	fma.rn.f64 	%fd163, %fd162, %fd152, 0d3FB333333320F91B;
	fma.rn.f64 	%fd164, %fd163, %fd152, 0d3FC5555555555F4D;
	mul.f64 	%fd165, %fd152, %fd164;
	fma.rn.f64 	%fd166, %fd165, %fd136, %fd136;
	mov.f64 	%fd167, 0dBC91A62633145C07;
	add.rn.f64 	%fd168, %fd166, %fd167;
	neg.f64 	%fd169, %fd168;
	mov.f64 	%fd170, 0d3FF921FB54442D18;
	add.rn.f64 	%fd20, %fd170, %fd169;
	mov.f64 	%fd171, 0d3C91A62633145C07;
	add.rn.f64 	%fd172, %fd166, %fd171;
	add.rn.f64 	%fd21, %fd170, %fd172;
	@%p5 bra 	$L__BB0_7;
	bra.uni 	$L__BB0_8;
$L__BB0_7:
	setp.lt.s32 	%p9, %r4, 0;
	selp.f64 	%fd426, %fd21, %fd20, %p9;
	bra.uni 	$L__BB0_9;
$L__BB0_8:
	setp.lt.s32 	%p6, %r4, 0;
	setp.lt.s32 	%p7, %r6, 0;
	setp.lt.s32 	%p8, %r6, 1;
	rsqrt.approx.ftz.f64 	%fd173, %fd17;
	{
	.reg .b32 %temp; 
	mov.b64 	{%r70, %temp}, %fd173;
	}
	{
	.reg .b32 %temp; 
	mov.b64 	{%temp, %r71}, %fd173;
	}
	add.s32 	%r72, %r71, -1048576;
	mov.b64 	%fd174, {%r70, %r72};
	mul.f64 	%fd175, %fd17, %fd173;
	neg.f64 	%fd176, %fd175;
	fma.rn.f64 	%fd177, %fd175, %fd176, %fd17;
	fma.rn.f64 	%fd178, %fd177, %fd174, %fd175;
	neg.f64 	%fd179, %fd178;
	fma.rn.f64 	%fd180, %fd173, %fd179, 0d3FF0000000000000;
	fma.rn.f64 	%fd181, %fd180, %fd174, %fd174;
	fma.rn.f64 	%fd182, %fd178, %fd179, %fd17;
	fma.rn.f64 	%fd183, %fd182, %fd181, %fd178;
	{
	.reg .b32 %temp; 
	mov.b64 	{%r73, %temp}, %fd183;
	}
	{
	.reg .b32 %temp; 
	mov.b64 	{%temp, %r74}, %fd183;
	}
	add.s32 	%r75, %r74, 1048576;
	mov.b64 	%fd184, {%r73, %r75};
	fma.rn.f64 	%fd185, %fd19, %fd184, %fd184;
	selp.f64 	%fd186, %fd18, %fd185, %p8;
	mov.f64 	%fd187, 0d7FF0000000000000;
	mul.rn.f64 	%fd188, %fd186, %fd187;
	selp.f64 	%fd189, %fd188, %fd186, %p7;
	mov.f64 	%fd190, 0dBCA1A62633145C07;
	add.rn.f64 	%fd191, %fd189, %fd190;
	neg.f64 	%fd192, %fd191;
	mov.f64 	%fd193, 0d400921FB54442D18;
	add.rn.f64 	%fd194, %fd193, %fd192;
	selp.f64 	%fd426, %fd194, %fd189, %p6;
$L__BB0_9:
	add.f64 	%fd195, %fd426, 0d0000000000000000;
	div.rn.f64 	%fd27, %fd195, 0d4008000000000000;
	abs.f64 	%fd28, %fd27;
	setp.neu.f64 	%p10, %fd28, 0d7FF0000000000000;
	@%p10 bra 	$L__BB0_11;
	mov.f64 	%fd201, 0d0000000000000000;
	mul.rn.f64 	%fd428, %fd27, %fd201;
	mov.b32 	%r170, 1;
	bra.uni 	$L__BB0_14;
$L__BB0_11:
	mul.f64 	%fd196, %fd27, 0d3FE45F306DC9C883;
	cvt.rni.s32.f64 	%r169, %fd196;
	cvt.rn.f64.s32 	%fd197, %r169;
	fma.rn.f64 	%fd198, %fd197, 0dBFF921FB54442D18, %fd27;
	fma.rn.f64 	%fd199, %fd197, 0dBC91A62633145C00, %fd198;
	fma.rn.f64 	%fd428, %fd197, 0dB97B839A252049C0, %fd199;
	setp.ltu.f64 	%p11, %fd28, 0d41E0000000000000;
	@%p11 bra 	$L__BB0_13;
	{ // callseq 0, 0
	.param .b64 param0;
	st.param.f64 	[param0], %fd27;
	.param .align 16 .b8 retval0[16];
	call.uni (retval0), 
	__internal_trig_reduction_slowpathd, 
	(
	param0
	);
	ld.param.f64 	%fd428, [retval0];
	ld.param.b32 	%r169, [retval0+8];
	} // callseq 0
$L__BB0_13:
	add.s32 	%r170, %r169, 1;
$L__BB0_14:
	shl.b32 	%r78, %r170, 6;
	cvt.u64.u32 	%rd39, %r78;
	and.b64  	%rd40, %rd39, 64;
	mov.u64 	%rd41, __cudart_sin_cos_coeffs;
	add.s64 	%rd42, %rd41, %rd40;
	mul.rn.f64 	%fd202, %fd428, %fd428;
	and.b32  	%r79, %r170, 1;
	setp.eq.b32 	%p13, %r79, 1;
	selp.f64 	%fd203, 0dBDA8FF8320FD8164, 0d3DE5DB65F9785EBA, %p13;
	ld.global.nc.v2.f64 	{%fd204, %fd205}, [%rd42];
	fma.rn.f64 	%fd206, %fd203, %fd202, %fd204;
	fma.rn.f64 	%fd207, %fd206, %fd202, %fd205;
	ld.global.nc.v2.f64 	{%fd208, %fd209}, [%rd42+16];
	fma.rn.f64 	%fd210, %fd207, %fd202, %fd208;
	fma.rn.f64 	%fd211, %fd210, %fd202, %fd209;
	ld.global.nc.v2.f64 	{%fd212, %fd213}, [%rd42+32];
	fma.rn.f64 	%fd214, %fd211, %fd202, %fd212;
	fma.rn.f64 	%fd215, %fd214, %fd202, %fd213;
	fma.rn.f64 	%fd216, %fd215, %fd428, %fd428;
	fma.rn.f64 	%fd217, %fd215, %fd202, 0d3FF0000000000000;
	selp.f64 	%fd218, %fd217, %fd216, %p13;
	and.b32  	%r80, %r170, 2;
	setp.eq.s32 	%p14, %r80, 0;
	mov.f64 	%fd219, 0d0000000000000000;
	sub.f64 	%fd220, %fd219, %fd218;
	selp.f64 	%fd221, %fd218, %fd220, %p14;
	fma.rn.f64 	%fd437, %fd12, %fd221, %fd13;
	st.local.f64 	[%rd1], %fd437;
	@%p5 bra 	$L__BB0_16;
	setp.lt.s32 	%p15, %r4, 0;
	setp.lt.s32 	%p16, %r6, 0;
	setp.lt.s32 	%p17, %r6, 1;
	rsqrt.approx.ftz.f64 	%fd222, %fd17;
	{
	.reg .b32 %temp; 
	mov.b64 	{%r81, %temp}, %fd222;
	}
	{
	.reg .b32 %temp; 
	mov.b64 	{%temp, %r82}, %fd222;
	}
	add.s32 	%r83, %r82, -1048576;
	mov.b64 	%fd223, {%r81, %r83};
	mul.f64 	%fd224, %fd17, %fd222;
	neg.f64 	%fd225, %fd224;
	fma.rn.f64 	%fd226, %fd224, %fd225, %fd17;
	fma.rn.f64 	%fd227, %fd226, %fd223, %fd224;
	neg.f64 	%fd228, %fd227;
	fma.rn.f64 	%fd229, %fd222, %fd228, 0d3FF0000000000000;
	fma.rn.f64 	%fd230, %fd229, %fd223, %fd223;
	fma.rn.f64 	%fd231, %fd227, %fd228, %fd17;
	fma.rn.f64 	%fd232, %fd231, %fd230, %fd227;
	{
	.reg .b32 %temp; 
	mov.b64 	{%r84, %temp}, %fd232;
	}
	{
	.reg .b32 %temp; 
	mov.b64 	{%temp, %r85}, %fd232;
	}
	add.s32 	%r86, %r85, 1048576;
	mov.b64 	%fd233, {%r84, %r86};
	fma.rn.f64 	%fd234, %fd19, %fd233, %fd233;
	selp.f64 	%fd235, %fd18, %fd234, %p17;
	mov.f64 	%fd236, 0d7FF0000000000000;
	mul.rn.f64 	%fd237, %fd235, %fd236;
	selp.f64 	%fd238, %fd237, %fd235, %p16;
	mov.f64 	%fd239, 0dBCA1A62633145C07;
	add.rn.f64 	%fd240, %fd238, %fd239;
	neg.f64 	%fd241, %fd240;
	mov.f64 	%fd242, 0d400921FB54442D18;
	add.rn.f64 	%fd243, %fd242, %fd241;
	selp.f64 	%fd429, %fd243, %fd238, %p15;
	bra.uni 	$L__BB0_17;
$L__BB0_16:
	setp.lt.s32 	%p18, %r4, 0;
	selp.f64 	%fd429, %fd21, %fd20, %p18;
$L__BB0_17:
	add.f64 	%fd244, %fd429, 0d401921FB54442D18;
	div.rn.f64 	%fd38, %fd244, 0d4008000000000000;
	abs.f64 	%fd39, %fd38;
	setp.eq.f64 	%p19, %fd39, 0d7FF0000000000000;
	@%p19 bra 	$L__BB0_21;
	mul.f64 	%fd245, %fd38, 0d3FE45F306DC9C883;
	cvt.rni.s32.f64 	%r171, %fd245;
	cvt.rn.f64.s32 	%fd246, %r171;
	fma.rn.f64 	%fd247, %fd246, 0dBFF921FB54442D18, %fd38;
	fma.rn.f64 	%fd248, %fd246, 0dBC91A62633145C00, %fd247;
	fma.rn.f64 	%fd431, %fd246, 0dB97B839A252049C0, %fd248;
	setp.ltu.f64 	%p20, %fd39, 0d41E0000000000000;
	@%p20 bra 	$L__BB0_20;
	{ // callseq 1, 0
	.param .b64 param0;
	st.param.f64 	[param0], %fd38;
	.param .align 16 .b8 retval0[16];
	call.uni (retval0), 
	__internal_trig_reduction_slowpathd, 
	(
	param0
	);
	ld.param.f64 	%fd431, [retval0];
	ld.param.b32 	%r171, [retval0+8];
	} // callseq 1
$L__BB0_20:
	add.s32 	%r172, %r171, 1;
	bra.uni 	$L__BB0_22;
$L__BB0_21:
	mov.f64 	%fd250, 0d0000000000000000;
	mul.rn.f64 	%fd431, %fd38, %fd250;
	mov.b32 	%r172, 1;
$L__BB0_22:
	shl.b32 	%r89, %r172, 6;
	cvt.u64.u32 	%rd43, %r89;
	and.b64  	%rd44, %rd43, 64;
	mov.u64 	%rd45, __cudart_sin_cos_coeffs;
	add.s64 	%rd46, %rd45, %rd44;
	mul.rn.f64 	%fd251, %fd431, %fd431;
	and.b32  	%r90, %r172, 1;
	setp.eq.b32 	%p22, %r90, 1;
	selp.f64 	%fd252, 0dBDA8FF8320FD8164, 0d3DE5DB65F9785EBA, %p22;
	ld.global.nc.v2.f64 	{%fd253, %fd254}, [%rd46];
	fma.rn.f64 	%fd255, %fd252, %fd251, %fd253;
	fma.rn.f64 	%fd256, %fd255, %fd251, %fd254;
	ld.global.nc.v2.f64 	{%fd257, %fd258}, [%rd46+16];
	fma.rn.f64 	%fd259, %fd256, %fd251, %fd257;
	fma.rn.f64 	%fd260, %fd259, %fd251, %fd258;
	ld.global.nc.v2.f64 	{%fd261, %fd262}, [%rd46+32];
	fma.rn.f64 	%fd263, %fd260, %fd251, %fd261;
	fma.rn.f64 	%fd264, %fd263, %fd251, %fd262;
	fma.rn.f64 	%fd265, %fd264, %fd431, %fd431;
	fma.rn.f64 	%fd266, %fd264, %fd251, 0d3FF0000000000000;
	selp.f64 	%fd267, %fd266, %fd265, %p22;
	and.b32  	%r91, %r172, 2;
	setp.eq.s32 	%p23, %r91, 0;
	mov.f64 	%fd268, 0d0000000000000000;
	sub.f64 	%fd269, %fd268, %fd267;
	selp.f64 	%fd270, %fd267, %fd269, %p23;
	fma.rn.f64 	%fd436, %fd12, %fd270, %fd13;
	st.local.f64 	[%rd1+8], %fd436;
	@%p5 bra 	$L__BB0_24;
	setp.lt.s32 	%p24, %r4, 0;
	setp.lt.s32 	%p25, %r6, 0;
	setp.lt.s32 	%p26, %r6, 1;
	rsqrt.approx.ftz.f64 	%fd271, %fd17;
	{
	.reg .b32 %temp; 
	mov.b64 	{%r92, %temp}, %fd271;
	}
	{
	.reg .b32 %temp; 
	mov.b64 	{%temp, %r93}, %fd271;
	}
	add.s32 	%r94, %r93, -1048576;
	mov.b64 	%fd272, {%r92, %r94};
	mul.f64 	%fd273, %fd17, %fd271;
	neg.f64 	%fd274, %fd273;
	fma.rn.f64 	%fd275, %fd273, %fd274, %fd17;
	fma.rn.f64 	%fd276, %fd275, %fd272, %fd273;
	neg.f64 	%fd277, %fd276;
	fma.rn.f64 	%fd278, %fd271, %fd277, 0d3FF0000000000000;
	fma.rn.f64 	%fd279, %fd278, %fd272, %fd272;
	fma.rn.f64 	%fd280, %fd276, %fd277, %fd17;
	fma.rn.f64 	%fd281, %fd280, %fd279, %fd276;
	{
	.reg .b32 %temp; 
	mov.b64 	{%r95, %temp}, %fd281;
	}
	{
	.reg .b32 %temp; 
	mov.b64 	{%temp, %r96}, %fd281;
	}
	add.s32 	%r97, %r96, 1048576;
	mov.b64 	%fd282, {%r95, %r97};
	fma.rn.f64 	%fd283, %fd19, %fd282, %fd282;
	selp.f64 	%fd284, %fd18, %fd283, %p26;
	mov.f64 	%fd285, 0d7FF0000000000000;
	mul.rn.f64 	%fd286, %fd284, %fd285;
	selp.f64 	%fd287, %fd286, %fd284, %p25;
	mov.f64 	%fd288, 0dBCA1A62633145C07;
	add.rn.f64 	%fd289, %fd287, %fd288;
	neg.f64 	%fd290, %fd289;
	mov.f64 	%fd291, 0d400921FB54442D18;
	add.rn.f64 	%fd292, %fd291, %fd290;
	selp.f64 	%fd432, %fd292, %fd287, %p24;
	bra.uni 	$L__BB0_25;
$L__BB0_24:
	setp.lt.s32 	%p27, %r4, 0;
	selp.f64 	%fd432, %fd21, %fd20, %p27;
$L__BB0_25:
	add.f64 	%fd293, %fd432, 0d402921FB54442D18;
	div.rn.f64 	%fd49, %fd293, 0d4008000000000000;
	abs.f64 	%fd50, %fd49;
	setp.eq.f64 	%p28, %fd50, 0d7FF0000000000000;
	@%p28 bra 	$L__BB0_29;
	mul.f64 	%fd294, %fd49, 0d3FE45F306DC9C883;
	cvt.rni.s32.f64 	%r173, %fd294;
	cvt.rn.f64.s32 	%fd295, %r173;
	fma.rn.f64 	%fd296, %fd295, 0dBFF921FB54442D18, %fd49;
	fma.rn.f64 	%fd297, %fd295, 0dBC91A62633145C00, %fd296;
	fma.rn.f64 	%fd434, %fd295, 0dB97B839A252049C0, %fd297;
	setp.ltu.f64 	%p29, %fd50, 0d41E0000000000000;
	@%p29 bra 	$L__BB0_28;
	{ // callseq 2, 0
	.param .b64 param0;
	st.param.f64 	[param0], %fd49;
	.param .align 16 .b8 retval0[16];
	call.uni (retval0), 
	__internal_trig_reduction_slowpathd, 
	(
	param0
	);
	ld.param.f64 	%fd434, [retval0];
	ld.param.b32 	%r173, [retval0+8];
	} // callseq 2
$L__BB0_28:
	add.s32 	%r174, %r173, 1;
	bra.uni 	$L__BB0_30;
$L__BB0_29:
	mov.f64 	%fd299, 0d0000000000000000;
	mul.rn.f64 	%fd434, %fd49, %fd299;
	mov.b32 	%r174, 1;
$L__BB0_30:
	shl.b32 	%r100, %r174, 6;
	cvt.u64.u32 	%rd47, %r100;
	and.b64  	%rd48, %rd47, 64;
	mov.u64 	%rd49, __cudart_sin_cos_coeffs;
	add.s64 	%rd50, %rd49, %rd48;
	mul.rn.f64 	%fd300, %fd434, %fd434;
	and.b32  	%r101, %r174, 1;
	setp.eq.b32 	%p30, %r101, 1;
	selp.f64 	%fd301, 0dBDA8FF8320FD8164, 0d3DE5DB65F9785EBA, %p30;
	ld.global.nc.v2.f64 	{%fd302, %fd303}, [%rd50];
	fma.rn.f64 	%fd304, %fd301, %fd300, %fd302;
	fma.rn.f64 	%fd305, %fd304, %fd300, %fd303;
	ld.global.nc.v2.f64 	{%fd306, %fd307}, [%rd50+16];
	fma.rn.f64 	%fd308, %fd305, %fd300, %fd306;
	fma.rn.f64 	%fd309, %fd308, %fd300, %fd307;
	ld.global.nc.v2.f64 	{%fd310, %fd311}, [%rd50+32];
	fma.rn.f64 	%fd312, %fd309, %fd300, %fd310;
	fma.rn.f64 	%fd313, %fd312, %fd300, %fd311;
	fma.rn.f64 	%fd314, %fd313, %fd434, %fd434;
	fma.rn.f64 	%fd315, %fd313, %fd300, 0d3FF0000000000000;
	selp.f64 	%fd316, %fd315, %fd314, %p30;
	and.b32  	%r102, %r174, 2;
	setp.eq.s32 	%p31, %r102, 0;
	mov.f64 	%fd317, 0d0000000000000000;
	sub.f64 	%fd318, %fd317, %fd316;
	selp.f64 	%fd319, %fd316, %fd318, %p31;
	fma.rn.f64 	%fd435, %fd12, %fd319, %fd13;
	st.local.f64 	[%rd1+16], %fd435;
$L__BB0_31:
	setp.geu.f64 	%p32, %fd437, %fd436;
	mov.f64 	%fd443, %fd436;
	@%p32 bra 	$L__BB0_33;
	st.local.f64 	[%rd1], %fd436;
	st.local.f64 	[%rd1+8], %fd437;
	mov.f64 	%fd443, %fd437;
	mov.f64 	%fd437, %fd436;
$L__BB0_33:
	setp.geu.f64 	%p33, %fd437, %fd435;
	mov.f64 	%fd440, %fd437;
	@%p33 bra 	$L__BB0_35;
	st.local.f64 	[%rd1], %fd435;
	st.local.f64 	[%rd1+16], %fd437;
	mov.f64 	%fd440, %fd435;
	mov.f64 	%fd435, %fd437;
$L__BB0_35:
	setp.geu.f64 	%p34, %fd443, %fd435;
	mov.f64 	%fd442, %fd435;
	@%p34 bra 	$L__BB0_37;
	st.local.f64 	[%rd1+8], %fd435;
	st.local.f64 	[%rd1+16], %fd443;
	mov.f64 	%fd442, %fd443;
	mov.f64 	%fd443, %fd435;
$L__BB0_37:
	ld.param.u32 	%r160, [eigenBatchKernel_param_18];
	cvt.rn.f32.f64 	%f15, %fd440;
	st.global.f32 	[%rd5], %f15;
	cvt.rn.f32.f64 	%f16, %fd443;
	st.global.f32 	[%rd5+4], %f16;
	cvt.rn.f32.f64 	%f17, %fd442;
	st.global.f32 	[%rd5+8], %f17;
	mul.wide.s32 	%rd51, %r160, 8;
	add.s64 	%rd52, %rd1, %rd51;
	ld.local.f64 	%fd444, [%rd52];
$L__BB0_38:
	ld.param.u32 	%r167, [eigenBatchKernel_param_20];
	ld.param.u64 	%rd86, [eigenBatchKernel_param_19];
	sub.f64 	%fd452, %fd2, %fd444;
	st.local.f64 	[%rd2], %fd452;
	sub.f64 	%fd450, %fd5, %fd444;
	st.local.f64 	[%rd2+32], %fd450;
	sub.f64 	%fd445, %fd7, %fd444;
	st.local.f64 	[%rd2+64], %fd445;
	mad.lo.s32 	%r103, %r2, %r167, %r3;
	cvta.to.global.u64 	%rd53, %rd86;
	mul.wide.s32 	%rd54, %r103, 4;
	add.s64 	%rd6, %rd53, %rd54;
	abs.f64 	%fd320, %fd452;
	abs.f64 	%fd321, %fd451;
	setp.gt.f64 	%p35, %fd321, %fd320;
	selp.u32 	%r104, 1, 0, %p35;
	selp.f64 	%fd322, %fd321, %fd320, %p35;
	abs.f64 	%fd323, %fd447;
	setp.gt.f64 	%p36, %fd323, %fd322;
	selp.b32 	%r22, 2, %r104, %p36;
	selp.f64 	%fd71, %fd323, %fd322, %p36;
	setp.le.f64 	%p37, %fd71, %fd1;
	@%p37 bra 	$L__BB0_42;
	setp.eq.s32 	%p38, %r22, 0;
	mov.f64 	%fd448, %fd446;
	mov.f64 	%fd449, %fd447;
	mov.f64 	%fd453, %fd451;
	@%p38 bra 	$L__BB0_41;
	mul.wide.u32 	%rd55, %r22, 24;
	add.s64 	%rd56, %rd2, %rd55;
	ld.local.f64 	%fd72, [%rd56];
	st.local.f64 	[%rd56], %fd452;
	st.local.f64 	[%rd2], %fd72;
	ld.local.f64 	%fd73, [%rd56+8];
	st.local.f64 	[%rd56+8], %fd451;
	st.local.f64 	[%rd2+8], %fd73;
	ld.local.f64 	%fd449, [%rd56+16];
	st.local.f64 	[%rd56+16], %fd447;
	st.local.f64 	[%rd2+16], %fd449;
	ld.local.f64 	%fd453, [%rd2+24];
	ld.local.f64 	%fd450, [%rd2+32];
	ld.local.f64 	%fd448, [%rd2+40];
	ld.local.f64 	%fd447, [%rd2+48];
	ld.local.f64 	%fd446, [%rd2+56];
	ld.local.f64 	%fd445, [%rd2+64];
	mov.f64 	%fd451, %fd73;
	mov.f64 	%fd452, %fd72;
$L__BB0_41:
	div.rn.f64 	%fd324, %fd453, %fd452;
	mul.f64 	%fd325, %fd324, %fd452;
	sub.f64 	%fd326, %fd453, %fd325;
	st.local.f64 	[%rd2+24], %fd326;
	mul.f64 	%fd327, %fd324, %fd451;
	sub.f64 	%fd328, %fd450, %fd327;
	st.local.f64 	[%rd2+32], %fd328;
	mul.f64 	%fd329, %fd324, %fd449;
	sub.f64 	%fd330, %fd448, %fd329;
	st.local.f64 	[%rd2+40], %fd330;
	div.rn.f64 	%fd331, %fd447, %fd452;
	mul.f64 	%fd332, %fd331, %fd452;
	sub.f64 	%fd333, %fd447, %fd332;
	st.local.f64 	[%rd2+48], %fd333;
	mul.f64 	%fd334, %fd331, %fd451;
	sub.f64 	%fd335, %fd446, %fd334;
	st.local.f64 	[%rd2+56], %fd335;
	mul.f64 	%fd336, %fd331, %fd449;
	sub.f64 	%fd337, %fd445, %fd336;
	st.local.f64 	[%rd2+64], %fd337;
$L__BB0_42:
	setp.gtu.f64 	%p39, %fd71, %fd1;
	setp.le.f64 	%p40, %fd71, %fd1;
	selp.u32 	%r23, 1, 0, %p40;
	selp.u32 	%r24, 1, 0, %p39;
	mul.wide.u32 	%rd57, %r24, 24;
	add.s64 	%rd7, %rd2, %rd57;
	ld.local.f64 	%fd90, [%rd7+8];
	abs.f64 	%fd454, %fd90;
	mov.u32 	%r175, %r24;
	mov.u32 	%r176, %r24;
$L__BB0_43:
	add.s32 	%r106, %r175, 1;
	mul.wide.u32 	%rd58, %r175, 24;
	add.s64 	%rd59, %rd3, %rd58;
	ld.local.f64 	%fd338, [%rd59+24];
	abs.f64 	%fd339, %fd338;
	setp.gt.f64 	%p41, %fd339, %fd454;
	selp.b32 	%r176, %r106, %r176, %p41;
	selp.f64 	%fd454, %fd339, %fd454, %p41;
	setp.eq.s32 	%p42, %r175, 0;
	mov.b32 	%r175, 1;
	@%p42 bra 	$L__BB0_43;
	ld.local.f64 	%fd94, [%rd2+72];
	setp.le.f64 	%p43, %fd454, %fd94;
	@%p43 bra 	$L__BB0_49;
	setp.eq.s32 	%p44, %r176, %r24;
	@%p44 bra 	$L__BB0_47;
	mul.wide.s32 	%rd60, %r176, 24;
	add.s64 	%rd61, %rd2, %rd60;
	ld.local.f64 	%fd340, [%rd61];
	ld.local.f64 	%fd341, [%rd7];
	st.local.f64 	[%rd61], %fd341;
	st.local.f64 	[%rd7], %fd340;
	ld.local.f64 	%fd342, [%rd61+8];
	st.local.f64 	[%rd61+8], %fd90;
	st.local.f64 	[%rd7+8], %fd342;
	ld.local.f64 	%fd343, [%rd61+16];
	ld.local.f64 	%fd344, [%rd7+16];
	st.local.f64 	[%rd61+16], %fd344;
	st.local.f64 	[%rd7+16], %fd343;
$L__BB0_47:
	mov.u32 	%r177, %r24;
$L__BB0_48:
	mul.wide.u32 	%rd62, %r177, 24;
	add.s64 	%rd63, %rd2, %rd62;
	ld.local.f64 	%fd345, [%rd63+32];
	ld.local.f64 	%fd346, [%rd7+8];
	div.rn.f64 	%fd347, %fd345, %fd346;
	ld.local.f64 	%fd348, [%rd7];
	mul.f64 	%fd349, %fd347, %fd348;
	ld.local.f64 	%fd350, [%rd63+24];
	sub.f64 	%fd351, %fd350, %fd349;
	st.local.f64 	[%rd63+24], %fd351;
	ld.local.f64 	%fd352, [%rd7+8];
	mul.f64 	%fd353, %fd347, %fd352;
	sub.f64 	%fd354, %fd345, %fd353;
	st.local.f64 	[%rd63+32], %fd354;
	ld.local.f64 	%fd355, [%rd7+16];
	mul.f64 	%fd356, %fd347, %fd355;
	ld.local.f64 	%fd357, [%rd63+40];
	sub.f64 	%fd358, %fd357, %fd356;
	st.local.f64 	[%rd63+40], %fd358;
	setp.eq.s32 	%p45, %r177, 0;
	mov.b32 	%r177, 1;
	@%p45 bra 	$L__BB0_48;
$L__BB0_49:
	setp.gtu.f64 	%p46, %fd454, %fd94;
	setp.le.f64 	%p47, %fd454, %fd94;
	selp.u32 	%r109, 1, 0, %p47;
	add.s32 	%r29, %r23, %r109;
	selp.u32 	%r110, 1, 0, %p46;
	add.s32 	%r181, %r24, %r110;
	mul.wide.u32 	%rd64, %r110, 24;
	add.s64 	%rd8, %rd7, %rd64;
	ld.local.f64 	%fd95, [%rd8+16];
	abs.f64 	%fd456, %fd95;
	setp.gt.u32 	%p48, %r181, 1;
	mov.b32 	%r180, 2;
	@%p48 bra 	$L__BB0_52;
	mov.u32 	%r178, %r181;
	mov.u32 	%r180, %r181;
$L__BB0_51:
	add.s32 	%r112, %r178, 1;
	mul.wide.u32 	%rd65, %r178, 24;
	add.s64 	%rd66, %rd4, %rd65;
	ld.local.f64 	%fd359, [%rd66+24];
	abs.f64 	%fd360, %fd359;
	setp.gt.f64 	%p49, %fd360, %fd456;
	selp.b32 	%r180, %r112, %r180, %p49;
	selp.f64 	%fd456, %fd360, %fd456, %p49;
	setp.eq.s32 	%p50, %r178, 0;
	mov.b32 	%r178, 1;
	@%p50 bra 	$L__BB0_51;
$L__BB0_52:
	ld.local.f64 	%fd100, [%rd2+72];
	setp.le.f64 	%p51, %fd456, %fd100;
	@%p51 bra 	$L__BB0_57;
	setp.eq.s32 	%p52, %r180, %r181;
	@%p52 bra 	$L__BB0_55;
	mul.wide.s32 	%rd67, %r180, 24;
	add.s64 	%rd68, %rd2, %rd67;
	ld.local.f64 	%fd361, [%rd68];
	ld.local.f64 	%fd362, [%rd8];
	st.local.f64 	[%rd68], %fd362;
	st.local.f64 	[%rd8], %fd361;
	ld.local.f64 	%fd363, [%rd68+8];
	ld.local.f64 	%fd364, [%rd8+8];
	st.local.f64 	[%rd68+8], %fd364;
	st.local.f64 	[%rd8+8], %fd363;
	ld.local.f64 	%fd365, [%rd68+16];
	st.local.f64 	[%rd68+16], %fd95;
	st.local.f64 	[%rd8+16], %fd365;
$L__BB0_55:
	setp.gt.u32 	%p53, %r181, 1;
	@%p53 bra 	$L__BB0_57;
$L__BB0_56:
	mul.wide.u32 	%rd69, %r181, 24;
	add.s64 	%rd70, %rd2, %rd69;
	ld.local.f64 	%fd366, [%rd70+40];
	ld.local.f64 	%fd367, [%rd8+16];
	div.rn.f64 	%fd368, %fd366, %fd367;
	ld.local.f64 	%fd369, [%rd8];
	mul.f64 	%fd370, %fd368, %fd369;
	ld.local.f64 	%fd371, [%rd70+24];
	sub.f64 	%fd372, %fd371, %fd370;
	st.local.f64 	[%rd70+24], %fd372;
	ld.local.f64 	%fd373, [%rd8+8];
	mul.f64 	%fd374, %fd368, %fd373;
	ld.local.f64 	%fd375, [%rd70+32];
	sub.f64 	%fd376, %fd375, %fd374;
	st.local.f64 	[%rd70+32], %fd376;
	ld.local.f64 	%fd377, [%rd8+16];
	mul.f64 	%fd378, %fd368, %fd377;
	sub.f64 	%fd379, %fd366, %fd378;
	st.local.f64 	[%rd70+40], %fd379;
	setp.eq.s32 	%p54, %r181, 0;
	mov.b32 	%r181, 1;
	@%p54 bra 	$L__BB0_56;
$L__BB0_57:
	setp.le.f64 	%p55, %fd456, %fd100;
	selp.u32 	%r115, 1, 0, %p55;
	add.s32 	%r114, %r29, %r115;
	setp.eq.s32 	%p56, %r114, 3;
	@%p56 bra 	$L__BB0_76;
	setp.eq.s32 	%p57, %r114, 2;
	@%p57 bra 	$L__BB0_65;
	setp.ne.s32 	%p58, %r114, 1;
	@%p58 bra 	$L__BB0_82;
	ld.local.f64 	%fd101, [%rd2];
	abs.f64 	%fd391, %fd101;
	setp.gtu.f64 	%p67, %fd391, %fd1;
	@%p67 bra 	$L__BB0_62;
	mov.b32 	%r137, 1065353216;
	st.global.u32 	[%rd6], %r137;
	mov.b32 	%r138, 0;
	st.global.u32 	[%rd6+4], %r138;
	st.global.u32 	[%rd6+8], %r138;
	bra.uni 	$L__BB0_82;
$L__BB0_62:
	ld.local.f64 	%fd102, [%rd2+32];
	abs.f64 	%fd392, %fd102;
	setp.gtu.f64 	%p68, %fd392, %fd1;
	@%p68 bra 	$L__BB0_64;
	ld.local.f64 	%fd393, [%rd3];
	neg.f64 	%fd394, %fd393;
	div.rn.f64 	%fd395, %fd394, %fd101;
	cvt.rn.f32.f64 	%f21, %fd395;
	st.global.f32 	[%rd6], %f21;
	mov.b32 	%r139, 1065353216;
	st.global.u32 	[%rd6+4], %r139;
	mov.b32 	%r140, 0;
	st.global.u32 	[%rd6+8], %r140;
	bra.uni 	$L__BB0_82;
$L__BB0_64:
	mov.b32 	%r141, 1065353216;
	st.global.u32 	[%rd6+8], %r141;
	ld.local.f64 	%fd396, [%rd2+40];
	neg.f64 	%fd397, %fd396;
	div.rn.f64 	%fd398, %fd397, %fd102;
	cvt.rn.f32.f64 	%f22, %fd398;
	st.global.f32 	[%rd6+4], %f22;
	ld.local.f64 	%fd399, [%rd2+16];
	neg.f64 	%fd400, %fd399;
	ld.local.f64 	%fd401, [%rd2+8];
	cvt.f64.f32 	%fd402, %f22;
	mul.f64 	%fd403, %fd401, %fd402;
	sub.f64 	%fd404, %fd400, %fd403;
	div.rn.f64 	%fd405, %fd404, %fd101;
	cvt.rn.f32.f64 	%f23, %fd405;
	st.global.f32 	[%rd6], %f23;
	bra.uni 	$L__BB0_82;
$L__BB0_65:
	ld.local.f64 	%fd103, [%rd2];
	abs.f64 	%fd380, %fd103;
	setp.gtu.f64 	%p62, %fd380, %fd1;
	@%p62 bra 	$L__BB0_73;
	ld.local.f64 	%fd104, [%rd3];
	abs.f64 	%fd381, %fd104;
	setp.gtu.f64 	%p63, %fd381, %fd1;
	@%p63 bra 	$L__BB0_70;
	ld.param.u32 	%r164, [eigenBatchKernel_param_18];
	and.b32  	%r122, %r164, 1;
	setp.eq.b32 	%p64, %r122, 1;
	@%p64 bra 	$L__BB0_69;
	mov.b32 	%r125, 1065353216;
	st.global.u32 	[%rd6], %r125;
	mov.b32 	%r126, 0;
	st.global.u32 	[%rd6+4], %r126;
	st.global.u32 	[%rd6+8], %r126;
	bra.uni 	$L__BB0_82;
$L__BB0_69:
	mov.b32 	%r123, 0;
	st.global.u32 	[%rd6], %r123;
	mov.b32 	%r124, 1065353216;
	st.global.u32 	[%rd6+4], %r124;
	st.global.u32 	[%rd6+8], %r123;
	bra.uni 	$L__BB0_82;
$L__BB0_70:
	ld.param.u32 	%r165, [eigenBatchKernel_param_18];
	and.b32  	%r127, %r165, 1;
	setp.eq.b32 	%p65, %r127, 1;
	@%p65 bra 	$L__BB0_72;
	ld.local.f64 	%fd382, [%rd4];
	neg.f64 	%fd383, %fd382;
	div.rn.f64 	%fd384, %fd383, %fd104;
	cvt.rn.f32.f64 	%f18, %fd384;
	mov.b32 	%r130, 0;
	st.global.u32 	[%rd6], %r130;
	st.global.f32 	[%rd6+4], %f18;
	mov.b32 	%r131, 1065353216;
	st.global.u32 	[%rd6+8], %r131;
	bra.uni 	$L__BB0_82;
$L__BB0_72:
	mov.b32 	%r128, 1065353216;
	st.global.u32 	[%rd6], %r128;
	mov.b32 	%r129, 0;
	st.global.u32 	[%rd6+4], %r129;
	st.global.u32 	[%rd6+8], %r129;
	bra.uni 	$L__BB0_82;
$L__BB0_73:
	ld.param.u32 	%r166, [eigenBatchKernel_param_18];
	and.b32  	%r132, %r166, 1;
	setp.eq.b32 	%p66, %r132, 1;
	@%p66 bra 	$L__BB0_75;
	ld.local.f64 	%fd388, [%rd3];
	neg.f64 	%fd389, %fd388;
	div.rn.f64 	%fd390, %fd389, %fd103;
	cvt.rn.f32.f64 	%f20, %fd390;
	st.global.f32 	[%rd6], %f20;
	mov.b32 	%r135, 1065353216;
	st.global.u32 	[%rd6+4], %r135;
	mov.b32 	%r136, 0;
	st.global.u32 	[%rd6+8], %r136;
	bra.uni 	$L__BB0_82;
$L__BB0_75:
	ld.local.f64 	%fd385, [%rd4];
	neg.f64 	%fd386, %fd385;
	div.rn.f64 	%fd387, %fd386, %fd103;
	cvt.rn.f32.f64 	%f19, %fd387;
	st.global.f32 	[%rd6], %f19;
	mov.b32 	%r133, 0;
	st.global.u32 	[%rd6+4], %r133;
	mov.b32 	%r134, 1065353216;
	st.global.u32 	[%rd6+8], %r134;
	bra.uni 	$L__BB0_82;
$L__BB0_76:
	ld.param.u32 	%r161, [eigenBatchKernel_param_18];
	setp.eq.s32 	%p59, %r161, 2;
	@%p59 bra 	$L__BB0_81;
	ld.param.u32 	%r162, [eigenBatchKernel_param_18];
	setp.eq.s32 	%p60, %r162, 1;
	@%p60 bra 	$L__BB0_80;
	ld.param.u32 	%r163, [eigenBatchKernel_param_18];
	setp.ne.s32 	%p61, %r163, 0;
	@%p61 bra 	$L__BB0_82;
	mov.b32 	%r120, 1065353216;
	st.global.u32 	[%rd6], %r120;
	mov.b32 	%r121, 0;
	st.global.u32 	[%rd6+4], %r121;
	st.global.u32 	[%rd6+8], %r121;
	bra.uni 	$L__BB0_82;
$L__BB0_80:
	mov.b32 	%r118, 0;
	st.global.u32 	[%rd6], %r118;
	mov.b32 	%r119, 1065353216;
	st.global.u32 	[%rd6+4], %r119;
	st.global.u32 	[%rd6+8], %r118;
	bra.uni 	$L__BB0_82;
$L__BB0_81:
	mov.b32 	%r116, 0;
	st.global.u32 	[%rd6], %r116;
	st.global.u32 	[%rd6+4], %r116;
	mov.b32 	%r117, 1065353216;
	st.global.u32 	[%rd6+8], %r117;
$L__BB0_82:
	ld.param.u32 	%r157, [eigenBatchKernel_param_13];
	mad.lo.s32 	%r142, %r157, 1000, 580;
	setp.ne.s32 	%p69, %r1, %r142;
	ld.global.f32 	%f33, [%rd6];
	@%p69 bra 	$L__BB0_84;
	ld.param.u32 	%r158, [eigenBatchKernel_param_13];
	add.u64 	%rd71, %SP, 0;
	add.u64 	%rd72, %SPL, 0;
	add.u64 	%rd73, %SP, 160;
	add.u64 	%rd74, %SPL, 160;
	div.s32 	%r143, %r1, %r158;
	mul.lo.s32 	%r144, %r143, %r158;
	sub.s32 	%r145, %r1, %r144;
	cvt.f64.f32 	%fd406, %f33;
	ld.global.f32 	%f24, [%rd6+4];
	cvt.f64.f32 	%fd407, %f24;
	ld.global.f32 	%f25, [%rd6+8];
	cvt.f64.f32 	%fd408, %f25;
	st.local.v2.u32 	[%rd74], {%r1, %r143};
	st.local.u32 	[%rd74+8], %r145;
	st.local.v2.f64 	[%rd74+16], {%fd406, %fd407};
	st.local.v2.f64 	[%rd74+32], {%fd408, %fd1};
	mov.u64 	%rd75, $str;
	cvta.global.u64 	%rd76, %rd75;
	{ // callseq 3, 0
	.param .b64 param0;
	st.param.b64 	[param0], %rd76;
	.param .b64 param1;
	st.param.b64 	[param1], %rd73;
	.param .b32 retval0;
	call.uni (retval0), 
	vprintf, 
	(
	param0, 
	param1
	);
	ld.param.b32 	%r146, [retval0];
	} // callseq 3
	ld.local.f64 	%fd409, [%rd2];
	ld.local.f64 	%fd410, [%rd2+8];
	ld.local.f64 	%fd411, [%rd2+16];
	ld.local.f64 	%fd412, [%rd2+24];
	ld.local.f64 	%fd413, [%rd2+32];
	ld.local.f64 	%fd414, [%rd2+40];
	ld.local.f64 	%fd415, [%rd2+48];
	ld.local.f64 	%fd416, [%rd2+56];
	ld.local.f64 	%fd417, [%rd2+64];
	st.local.f64 	[%rd72], %fd409;
	st.local.f64 	[%rd72+8], %fd410;
	st.local.f64 	[%rd72+16], %fd411;
	st.local.f64 	[%rd72+24], %fd412;
	st.local.f64 	[%rd72+32], %fd413;
	st.local.f64 	[%rd72+40], %fd414;
	st.local.f64 	[%rd72+48], %fd415;
	st.local.f64 	[%rd72+56], %fd416;
	st.local.f64 	[%rd72+64], %fd417;
	mov.u64 	%rd77, $str$1;
	cvta.global.u64 	%rd78, %rd77;
	{ // callseq 4, 0
	.param .b64 param0;
	st.param.b64 	[param0], %rd78;
	.param .b64 param1;
	st.param.b64 	[param1], %rd71;
	.param .b32 retval0;
	call.uni (retval0), 
	vprintf, 
	(
	param0, 
	param1
	);
	ld.param.b32 	%r148, [retval0];
	} // callseq 4
	ld.global.f32 	%f33, [%rd6];
$L__BB0_84:
	ld.global.f32 	%f4, [%rd6+4];
	mul.f32 	%f26, %f4, %f4;
	fma.rn.f32 	%f27, %f33, %f33, %f26;
	ld.global.f32 	%f5, [%rd6+8];
	fma.rn.f32 	%f28, %f5, %f5, %f27;
	sqrt.rn.f32 	%f6, %f28;
	setp.leu.f32 	%p70, %f6, 0f00000000;
	@%p70 bra 	$L__BB0_86;
	cvt.f64.f32 	%fd418, %f6;
	rcp.rn.f64 	%fd419, %fd418;
	cvt.f64.f32 	%fd420, %f33;
	mul.f64 	%fd421, %fd419, %fd420;
	cvt.rn.f32.f64 	%f29, %fd421;
	st.global.f32 	[%rd6], %f29;
	cvt.f64.f32 	%fd422, %f4;
	mul.f64 	%fd423, %fd419, %fd422;
	cvt.rn.f32.f64 	%f30, %fd423;
	st.global.f32 	[%rd6+4], %f30;
	cvt.f64.f32 	%fd424, %f5;
	mul.f64 	%fd425, %fd419, %fd424;
	cvt.rn.f32.f64 	%f31, %fd425;
	st.global.f32 	[%rd6+8], %f31;
$L__BB0_86:
	ret;
$L__BB0_87:
	sub.f64 	%fd437, %fd13, %fd12;
	st.local.f64 	[%rd1], %fd437;
	fma.rn.f64 	%fd435, %fd12, 0d3FE0000000000000, %fd13;
	st.local.f64 	[%rd1+16], %fd435;
	st.local.f64 	[%rd1+8], %fd435;
	mov.f64 	%fd436, %fd435;
	bra.uni 	$L__BB0_31;

}
.func  (.param .align 16 .b8 func_retval0[16]) __internal_trig_reduction_slowpathd(
	.param .b64 __internal_trig_reduction_slowpathd_param_0
)
{
	.local .align 8 .b8 	__local_depot1[40];
	.reg .b64 	%SP;
	.reg .b64 	%SPL;
	.reg .pred 	%p<10>;
	.reg .b32 	%r<47>;
	.reg .b64 	%rd<74>;
	.reg .b64 	%fd<5>;

	mov.u64 	%SPL, __local_depot1;
	ld.param.f64 	%fd4, [__internal_trig_reduction_slowpathd_param_0];
	add.u64 	%rd1, %SPL, 0;
	{
	.reg .b32 %temp; 
	mov.b64 	{%temp, %r1}, %fd4;
	}
	shr.u32 	%r2, %r1, 20;
	and.b32  	%r3, %r2, 2047;
	setp.eq.s32 	%p1, %r3, 2047;
	mov.b32 	%r46, 0;
	@%p1 bra 	$L__BB1_9;
	add.s32 	%r20, %r3, -1024;
	mov.b64 	%rd20, %fd4;
	shl.b64 	%rd2, %rd20, 11;
	shr.u32 	%r4, %r20, 6;
	sub.s32 	%r45, 15, %r4;
	sub.s32 	%r21, 19, %r4;
	setp.lt.u32 	%p2, %r20, 128;
	selp.b32 	%r6, 18, %r21, %p2;
	setp.ge.s32 	%p3, %r45, %r6;
	mov.b64 	%rd70, 0;
	@%p3 bra 	$L__BB1_4;
	add.s32 	%r23, %r6, %r4;
	neg.s32 	%r43, %r23;
	or.b64  	%rd3, %rd2, -9223372036854775808;
	mov.b64 	%rd70, 0;
	mov.b32 	%r42, 0;
	mov.u64 	%rd25, __cudart_i2opi_d;
	mov.u32 	%r44, %r45;
$L__BB1_3:
	.pragma "nounroll";
	mul.wide.s32 	%rd22, %r42, 8;
	add.s64 	%rd23, %rd1, %rd22;
	mul.wide.s32 	%rd24, %r44, 8;
	add.s64 	%rd26, %rd25, %rd24;
	ld.global.nc.u64 	%rd27, [%rd26];
	{
	.reg .u32 %r0, %r1, %r2, %r3, %alo, %ahi, %blo, %bhi, %clo, %chi;
	mov.b64 	{%alo,%ahi}, %rd27;
	mov.b64 	{%blo,%bhi}, %rd3;
	mov.b64 	{%clo,%chi}, %rd70;
	mad.lo.cc.u32 	%r0, %alo, %blo, %clo;
	madc.hi.cc.u32 	%r1, %alo, %blo, %chi;
	madc.hi.u32 	%r2, %alo, %bhi, 0;
	mad.lo.cc.u32 	%r1, %alo, %bhi, %r1;
	madc.hi.cc.u32 	%r2, %ahi, %blo, %r2;
	madc.hi.u32 	%r3, %ahi, %bhi, 0;
	mad.lo.cc.u32 	%r1, %ahi, %blo, %r1;
	madc.lo.cc.u32 	%r2, %ahi, %bhi, %r2;
	addc.u32 	%r3, %r3, 0;
	mov.b64 	%rd28, {%r0,%r1};
	mov.b64 	%rd70, {%r2,%r3};
	}
	st.local.u64 	[%rd23], %rd28;
	add.s32 	%r44, %r44, 1;
	add.s32 	%r43, %r43, 1;
	add.s32 	%r42, %r42, 1;
	setp.ne.s32 	%p4, %r43, -15;
	mov.u32 	%r45, %r6;
	@%p4 bra 	$L__BB1_3;
$L__BB1_4:
	cvt.s64.s32 	%rd29, %r45;
	cvt.u64.u32 	%rd30, %r4;
	add.s64 	%rd31, %rd30, %rd29;
	shl.b64 	%rd32, %rd31, 3;
	add.s64 	%rd33, %rd1, %rd32;
	st.local.u64 	[%rd33+-120], %rd70;
	and.b32  	%r15, %r2, 63;
	ld.local.u64 	%rd72, [%rd1+16];
	ld.local.u64 	%rd71, [%rd1+24];
	setp.eq.s32 	%p5, %r15, 0;
	@%p5 bra 	$L__BB1_6;
	shl.b64 	%rd34, %rd71, %r15;
	shr.u64 	%rd35, %rd72, 1;
	xor.b32  	%r24, %r15, 63;
	shr.u64 	%rd36, %rd35, %r24;
	or.b64  	%rd71, %rd34, %rd36;
	ld.local.u64 	%rd37, [%rd1+8];
	shl.b64 	%rd38, %rd72, %r15;
	shr.u64 	%rd39, %rd37, 1;
	shr.u64 	%rd40, %rd39, %r24;
	or.b64  	%rd72, %rd38, %rd40;
$L__BB1_6:
	and.b32  	%r25, %r1, -2147483648;
	shr.u64 	%rd41, %rd71, 62;
	cvt.u32.u64 	%r26, %rd41;
	mov.b64 	{%r27, %r28}, %rd71;
	mov.b64 	{%r29, %r30}, %rd72;
	shf.l.wrap.b32 	%r31, %r30, %r27, 2;
	shf.l.wrap.b32 	%r32, %r27, %r28, 2;
	mov.b64 	%rd42, {%r31, %r32};
	shl.b64 	%rd43, %rd72, 2;
	shr.u64 	%rd44, %rd42, 63;
	cvt.u32.u64 	%r33, %rd44;
	add.s32 	%r34, %r33, %r26;
	setp.eq.s32 	%p6, %r25, 0;
	neg.s32 	%r35, %r34;
	selp.b32 	%r46, %r34, %r35, %p6;
	setp.gt.s64 	%p7, %rd42, -1;
	mov.b64 	%rd45, 0;
	{
	.reg .u32 %r0, %r1, %r2, %r3, %a0, %a1, %a2, %a3, %b0, %b1, %b2, %b3;
	mov.b64 	{%a0,%a1}, %rd45;
	mov.b64 	{%a2,%a3}, %rd45;
	mov.b64 	{%b0,%b1}, %rd43;
	mov.b64 	{%b2,%b3}, %rd42;
	sub.cc.u32 	%r0, %a0, %b0;
	subc.cc.u32 	%r1, %a1, %b1;
	subc.cc.u32 	%r2, %a2, %b2;
	subc.u32 	%r3, %a3, %b3;
	mov.b64 	%rd46, {%r0,%r1};
	mov.b64 	%rd47, {%r2,%r3};
	}
	xor.b32  	%r36, %r25, -2147483648;
	selp.b64 	%rd73, %rd42, %rd47, %p7;
	selp.b64 	%rd14, %rd43, %rd46, %p7;
	selp.b32 	%r17, %r25, %r36, %p7;
	clz.b64 	%r37, %rd73;
	cvt.u64.u32 	%rd15, %r37;
	setp.eq.s32 	%p8, %r37, 0;
	@%p8 bra 	$L__BB1_8;
	cvt.u32.u64 	%r38, %rd15;
	and.b32  	%r39, %r38, 63;
	shl.b64 	%rd48, %rd73, %r39;
	shr.u64 	%rd49, %rd14, 1;
	not.b32 	%r40, %r38;
	and.b32  	%r41, %r40, 63;
	shr.u64 	%rd50, %rd49, %r41;
	or.b64  	%rd73, %rd48, %rd50;
$L__BB1_8:
	mov.b64 	%rd51, -3958705157555305931;
	{
	.reg .u32 %r0, %r1, %r2, %r3, %alo, %ahi, %blo, %bhi;
	mov.b64 	{%alo,%ahi}, %rd73;
	mov.b64 	{%blo,%bhi}, %rd51;
	mul.lo.u32 	%r0, %alo, %blo;
	mul.hi.u32 	%r1, %alo, %blo;
	mad.lo.cc.u32 	%r1, %alo, %bhi, %r1;
	madc.hi.u32 	%r2, %alo, %bhi, 0;
	mad.lo.cc.u32 	%r1, %ahi, %blo, %r1;
	madc.hi.cc.u32 	%r2, %ahi, %blo, %r2;
	madc.hi.u32 	%r3, %ahi, %bhi, 0;
	mad.lo.cc.u32 	%r2, %ahi, %bhi, %r2;
	addc.u32 	%r3, %r3, 0;
	mov.b64 	%rd52, {%r0,%r1};
	mov.b64 	%rd53, {%r2,%r3};
	}
	setp.gt.s64 	%p9, %rd53, 0;
	{
	.reg .u32 %r0, %r1, %r2, %r3, %a0, %a1, %a2, %a3, %b0, %b1, %b2, %b3;
	mov.b64 	{%a0,%a1}, %rd52;
	mov.b64 	{%a2,%a3}, %rd53;
	mov.b64 	{%b0,%b1}, %rd52;
	mov.b64 	{%b2,%b3}, %rd53;
	add.cc.u32 	%r0, %a0, %b0;
	addc.cc.u32 	%r1, %a1, %b1;
	addc.cc.u32 	%r2, %a2, %b2;
	addc.u32 	%r3, %a3, %b3;
	mov.b64 	%rd54, {%r0,%r1};
	mov.b64 	%rd55, {%r2,%r3};
	}
	selp.b64 	%rd56, %rd55, %rd53, %p9;
	selp.s64 	%rd57, -1, 0, %p9;
	sub.s64 	%rd58, %rd57, %rd15;
	cvt.u64.u32 	%rd59, %r17;
	shl.b64 	%rd60, %rd59, 32;
	add.s64 	%rd61, %rd56, 1;
	shr.u64 	%rd62, %rd61, 10;
	add.s64 	%rd63, %rd62, 1;
	shr.u64 	%rd64, %rd63, 1;
	shl.b64 	%rd65, %rd58, 52;
	add.s64 	%rd66, %rd65, %rd64;
	add.s64 	%rd67, %rd66, 4602678819172646912;
	or.b64  	%rd68, %rd67, %rd60;
	mov.b64 	%fd4, %rd68;
$L__BB1_9:
	st.param.f64 	[func_retval0], %fd4;
	st.param.b32 	[func_retval0+8], %r46;
	ret;

}


// ===== COMPILED SASS (sm_100) =====

	.target	sm_100

	.elftype	@"ET_EXEC"


//--------------------- .note.nv.tkinfo           --------------------------
	.section	.note.nv.tkinfo,"",@"SHT_NOTE"
	.sectionflags	@"SHF_NOTE_NV_TKINFO"
	.tkinfo
        /*0018*/ 	.word	0x00000002
        /*0030*/ 	.string	""
        /*0030*/ 	.string	"ptxas"
        /*0030*/ 	.string	"Cuda compilation tools, release 13.0, V13.0.88"
        /*0030*/ 	.string	"Build cuda_13.0.r13.0/compiler.36424714_0"
        /*0030*/ 	.string	"-arch sm_100 -m 64 "



//--------------------- .note.nv.cuinfo           --------------------------
	.section	.note.nv.cuinfo,"",@"SHT_NOTE"
	.sectionflags	@"SHF_NOTE_NV_CUINFO"
        /*0018*/ 	.short	0x0002
        /*001a*/ 	.short	0x0064
        /*001c*/ 	.short	0x0082
	.zero		2


//--------------------- .nv.info                  --------------------------
	.section	.nv.info,"",@"SHT_CUDA_INFO"
	.align	4


	//----- nvinfo : EIATTR_REGCOUNT
	.align		4
        /*0000*/ 	.byte	0x04, 0x2f
        /*0002*/ 	.short	(.L_5 - .L_4)
	.align		4
.L_4:
        /*0004*/ 	.word	index@(eigenBatchKernel)
        /*0008*/ 	.word	0x00000046


	//----- nvinfo : EIATTR_FRAME_SIZE
	.align		4
.L_5:
        /*000c*/ 	.byte	0x04, 0x11
        /*000e*/ 	.short	(.L_7 - .L_6)
	.align		4
.L_6:
        /*0010*/ 	.word	index@($eigenBatchKernel$__internal_trig_reduction_slowpathd)
        /*0014*/ 	.word	0x00000100


	//----- nvinfo : EIATTR_FRAME_SIZE
	.align		4
.L_7:
        /*0018*/ 	.byte	0x04, 0x11
        /*001a*/ 	.short	(.L_9 - .L_8)
	.align		4
.L_8:
        /*001c*/ 	.word	index@($__internal_3_$__cuda_sm20_sqrt_rn_f32_slowpath)
        /*0020*/ 	.word	0x00000100


	//----- nvinfo : EIATTR_FRAME_SIZE
	.align		4
.L_9:
        /*0024*/ 	.byte	0x04, 0x11
        /*0026*/ 	.short	(.L_11 - .L_10)
	.align		4
.L_10:
        /*0028*/ 	.word	index@($__internal_2_$__cuda_sm20_dsqrt_rn_f64_mediumpath_v1)
        /*002c*/ 	.word	0x00000100


	//----- nvinfo : EIATTR_FRAME_SIZE
	.align		4
.L_11:
        /*0030*/ 	.byte	0x04, 0x11
        /*0032*/ 	.short	(.L_13 - .L_12)
	.align		4
.L_12:
        /*0034*/ 	.word	index@($__internal_1_$__cuda_sm20_div_rn_f64_full)
        /*0038*/ 	.word	0x00000100


	//----- nvinfo : EIATTR_FRAME_SIZE
	.align		4
.L_13:
        /*003c*/ 	.byte	0x04, 0x11
        /*003e*/ 	.short	(.L_15 - .L_14)
	.align		4
.L_14:
        /*0040*/ 	.word	index@($__internal_0_$__cuda_sm20_dblrcp_rn_slowpath_v3)
        /*0044*/ 	.word	0x00000100


	//----- nvinfo : EIATTR_FRAME_SIZE
	.align		4
.L_15:
        /*0048*/ 	.byte	0x04, 0x11
        /*004a*/ 	.short	(.L_17 - .L_16)
	.align		4
.L_16:
        /*004c*/ 	.word	index@(eigenBatchKernel)
        /*0050*/ 	.word	0x00000100


	//----- nvinfo : EIATTR_MIN_STACK_SIZE
	.align		4
.L_17:
        /*0054*/ 	.byte	0x04, 0x12
        /*0056*/ 	.short	(.L_19 - .L_18)
	.align		4
.L_18:
        /*0058*/ 	.word	index@(eigenBatchKernel)
        /*005c*/ 	.word	0x00000100
.L_19:


//--------------------- .nv.compat                --------------------------
	.section	.nv.compat,"",@"SHT_CUDA_COMPAT_INFO"
	.align	4
        /*0000*/ 	.byte	0x02, 0x09, 0x00, 0x00, 0x02, 0x02, 0x01, 0x00, 0x02, 0x05, 0x05, 0x00, 0x03, 0x07, 0x01, 0x01
        /*0010*/ 	.byte	0x02, 0x03, 0x00, 0x00, 0x02, 0x06, 0x01, 0x00, 0x04, 0x0b, 0x08, 0x00, 0x01, 0x00, 0x00, 0x00
        /*0020*/ 	.byte	0x00, 0x00, 0x00, 0x00


//--------------------- .nv.info.eigenBatchKernel --------------------------
	.section	.nv.info.eigenBatchKernel,"",@"SHT_CUDA_INFO"
	.sectionflags	@""
	.align	4


	//----- nvinfo : EIATTR_CUDA_API_VERSION
	.align		4
        /*0000*/ 	.byte	0x04, 0x37
        /*0002*/ 	.short	(.L_21 - .L_20)
.L_20:
        /*0004*/ 	.word	0x00000082


	//----- nvinfo : EIATTR_KPARAM_INFO
	.align		4
.L_21:
        /*0008*/ 	.byte	0x04, 0x17
        /*000a*/ 	.short	(.L_23 - .L_22)
.L_22:
        /*000c*/ 	.word	0x00000000
        /*0010*/ 	.short	0x0016
        /*0012*/ 	.short	0x0090
        /*0014*/ 	.byte	0x00, 0xf0, 0x11, 0x00


	//----- nvinfo : EIATTR_KPARAM_INFO
	.align		4
.L_23:
        /*0018*/ 	.byte	0x04, 0x17
        /*001a*/ 	.short	(.L_25 - .L_24)
.L_24:
        /*001c*/ 	.word	0x00000000
        /*0020*/ 	.short	0x0015
        /*0022*/ 	.short	0x008c
        /*0024*/ 	.byte	0x00, 0xf0, 0x11, 0x00


	//----- nvinfo : EIATTR_KPARAM_INFO
	.align		4
.L_25:
        /*0028*/ 	.byte	0x04, 0x17
        /*002a*/ 	.short	(.L_27 - .L_26)
.L_26:
        /*002c*/ 	.word	0x00000000
        /*0030*/ 	.short	0x0014
        /*0032*/ 	.short	0x0088
        /*0034*/ 	.byte	0x00, 0xf0, 0x11, 0x00


	//----- nvinfo : EIATTR_KPARAM_INFO
	.align		4
.L_27:
        /*0038*/ 	.byte	0x04, 0x17
        /*003a*/ 	.short	(.L_29 - .L_28)
.L_28:
        /*003c*/ 	.word	0x00000000
        /*0040*/ 	.short	0x0013
        /*0042*/ 	.short	0x0080
        /*0044*/ 	.byte	0x00, 0xf5, 0x21, 0x00


	//----- nvinfo : EIATTR_KPARAM_INFO
	.align		4
.L_29:
        /*0048*/ 	.byte	0x04, 0x17
        /*004a*/ 	.short	(.L_31 - .L_30)
.L_30:
        /*004c*/ 	.word	0x00000000
        /*0050*/ 	.short	0x0012
        /*0052*/ 	.short	0x007c
        /*0054*/ 	.byte	0x00, 0xf0, 0x11, 0x00


	//----- nvinfo : EIATTR_KPARAM_INFO
	.align		4
.L_31:
        /*0058*/ 	.byte	0x04, 0x17
        /*005a*/ 	.short	(.L_33 - .L_32)
.L_32:
        /*005c*/ 	.word	0x00000000
        /*0060*/ 	.short	0x0011
        /*0062*/ 	.short	0x0078
        /*0064*/ 	.byte	0x00, 0xf0, 0x11, 0x00


	//----- nvinfo : EIATTR_KPARAM_INFO
	.align		4
.L_33:
        /*0068*/ 	.byte	0x04, 0x17
        /*006a*/ 	.short	(.L_35 - .L_34)
.L_34:
        /*006c*/ 	.word	0x00000000
        /*0070*/ 	.short	0x0010
        /*0072*/ 	.short	0x0074
        /*0074*/ 	.byte	0x00, 0xf0, 0x11, 0x00


	//----- nvinfo : EIATTR_KPARAM_INFO
	.align		4
.L_35:
        /*0078*/ 	.byte	0x04, 0x17
        /*007a*/ 	.short	(.L_37 - .L_36)
.L_36:
        /*007c*/ 	.word	0x00000000
        /*0080*/ 	.short	0x000f
        /*0082*/ 	.short	0x0070
        /*0084*/ 	.byte	0x00, 0xf0, 0x11, 0x00


	//----- nvinfo : EIATTR_KPARAM_INFO
	.align		4
.L_37:
        /*0088*/ 	.byte	0x04, 0x17
        /*008a*/ 	.short	(.L_39 - .L_38)
.L_38:
        /*008c*/ 	.word	0x00000000
        /*0090*/ 	.short	0x000e
        /*0092*/ 	.short	0x0068
        /*0094*/ 	.byte	0x00, 0xf5, 0x21, 0x00


	//----- nvinfo : EIATTR_KPARAM_INFO
	.align		4
.L_39:
        /*0098*/ 	.byte	0x04, 0x17
        /*009a*/ 	.short	(.L_41 - .L_40)
.L_40:
        /*009c*/ 	.word	0x00000000
        /*00a0*/ 	.short	0x000d
        /*00a2*/ 	.short	0x0064
        /*00a4*/ 	.byte	0x00, 0xf0, 0x11, 0x00


	//----- nvinfo : EIATTR_KPARAM_INFO
	.align		4
.L_41:
        /*00a8*/ 	.byte	0x04, 0x17
        /*00aa*/ 	.short	(.L_43 - .L_42)
.L_42:
        /*00ac*/ 	.word	0x00000000
        /*00b0*/ 	.short	0x000c
        /*00b2*/ 	.short	0x0060
        /*00b4*/ 	.byte	0x00, 0xf0, 0x11, 0x00


	//----- nvinfo : EIATTR_KPARAM_INFO
	.align		4
.L_43:
        /*00b8*/ 	.byte	0x04, 0x17
        /*00ba*/ 	.short	(.L_45 - .L_44)
.L_44:
        /*00bc*/ 	.word	0x00000000
        /*00c0*/ 	.short	0x000b
        /*00c2*/ 	.short	0x0058
        /*00c4*/ 	.byte	0x00, 0xf5, 0x21, 0x00


	//----- nvinfo : EIATTR_KPARAM_INFO
	.align		4
.L_45:
        /*00c8*/ 	.byte	0x04, 0x17
        /*00ca*/ 	.short	(.L_47 - .L_46)
.L_46:
        /*00cc*/ 	.word	0x00000000
        /*00d0*/ 	.short	0x000a
        /*00d2*/ 	.short	0x0050
        /*00d4*/ 	.byte	0x00, 0xf0, 0x11, 0x00


	//----- nvinfo : EIATTR_KPARAM_INFO
	.align		4
.L_47:
        /*00d8*/ 	.byte	0x04, 0x17
        /*00da*/ 	.short	(.L_49 - .L_48)
.L_48:
        /*00dc*/ 	.word	0x00000000
        /*00e0*/ 	.short	0x0009
        /*00e2*/ 	.short	0x0048
        /*00e4*/ 	.byte	0x00, 0xf5, 0x21, 0x00


	//----- nvinfo : EIATTR_KPARAM_INFO
	.align		4
.L_49:
        /*00e8*/ 	.byte	0x04, 0x17
        /*00ea*/ 	.short	(.L_51 - .L_50)
.L_50:
        /*00ec*/ 	.word	0x00000000
        /*00f0*/ 	.short	0x0008
        /*00f2*/ 	.short	0x0040
        /*00f4*/ 	.byte	0x00, 0xf0, 0x11, 0x00


	//----- nvinfo : EIATTR_KPARAM_INFO
	.align		4
.L_51:
        /*00f8*/ 	.byte	0x04, 0x17
        /*00fa*/ 	.short	(.L_53 - .L_52)
.L_52:
        /*00fc*/ 	.word	0x00000000
        /*0100*/ 	.short	0x0007
        /*0102*/ 	.short	0x0038
        /*0104*/ 	.byte	0x00, 0xf5, 0x21, 0x00


	//----- nvinfo : EIATTR_KPARAM_INFO
	.align		4
.L_53:
        /*0108*/ 	.byte	0x04, 0x17
        /*010a*/ 	.short	(.L_55 - .L_54)
.L_54:
        /*010c*/ 	.word	0x00000000
        /*0110*/ 	.short	0x0006
        /*0112*/ 	.short	0x0030
        /*0114*/ 	.byte	0x00, 0xf0, 0x11, 0x00


	//----- nvinfo : EIATTR_KPARAM_INFO
	.align		4
.L_55:
        /*0118*/ 	.byte	0x04, 0x17
        /*011a*/ 	.short	(.L_57 - .L_56)
.L_56:
        /*011c*/ 	.word	0x00000000
        /*0120*/ 	.short	0x0005
        /*0122*/ 	.short	0x0028
        /*0124*/ 	.byte	0x00, 0xf5, 0x21, 0x00


	//----- nvinfo : EIATTR_KPARAM_INFO
	.align		4
.L_57:
        /*0128*/ 	.byte	0x04, 0x17
        /*012a*/ 	.short	(.L_59 - .L_58)
.L_58:
        /*012c*/ 	.word	0x00000000
        /*0130*/ 	.short	0x0004
        /*0132*/ 	.short	0x0020
        /*0134*/ 	.byte	0x00, 0xf0, 0x11, 0x00


	//----- nvinfo : EIATTR_KPARAM_INFO
	.align		4
.L_59:
        /*0138*/ 	.byte	0x04, 0x17
        /*013a*/ 	.short	(.L_61 - .L_60)
.L_60:
        /*013c*/ 	.word	0x00000000
        /*0140*/ 	.short	0x0003
        /*0142*/ 	.short	0x0018
        /*0144*/ 	.byte	0x00, 0xf5, 0x21, 0x00


	//----- nvinfo : EIATTR_KPARAM_INFO
	.align		4
.L_61:
        /*0148*/ 	.byte	0x04, 0x17
        /*014a*/ 	.short	(.L_63 - .L_62)
.L_62:
        /*014c*/ 	.word	0x00000000
        /*0150*/ 	.short	0x0002
        /*0152*/ 	.short	0x0010
        /*0154*/ 	.byte	0x00, 0xf0, 0x11, 0x00


	//----- nvinfo : EIATTR_KPARAM_INFO
	.align		4
.L_63:
        /*0158*/ 	.byte	0x04, 0x17
        /*015a*/ 	.short	(.L_65 - .L_64)
.L_64:
        /*015c*/ 	.word	0x00000000
        /*0160*/ 	.short	0x0001
        /*0162*/ 	.short	0x0008
        /*0164*/ 	.byte	0x00, 0xf5, 0x21, 0x00


	//----- nvinfo : EIATTR_KPARAM_INFO
	.align		4
.L_65:
        /*0168*/ 	.byte	0x04, 0x17
        /*016a*/ 	.short	(.L_67 - .L_66)
.L_66:
        /*016c*/ 	.word	0x00000000
        /*0170*/ 	.short	0x0000
        /*0172*/ 	.short	0x0000
        /*0174*/ 	.byte	0x00, 0xf0, 0x11, 0x00


	//----- nvinfo : EIATTR_SPARSE_MMA_MASK
	.align		4
.L_67:
        /*0178*/ 	.byte	0x03, 0x50
        /*017a*/ 	.short	0x0000


	//----- nvinfo : EIATTR_MAXREG_COUNT
	.align		4
        /*017c*/ 	.byte	0x03, 0x1b
        /*017e*/ 	.short	0x00ff


	//----- nvinfo : EIATTR_EXTERNS
	.align		4
        /*0180*/ 	.byte	0x04, 0x0f
        /*0182*/ 	.short	(.L_69 - .L_68)


	//   ....[0]....
	.align		4
.L_68:
        /*0184*/ 	.word	index@(vprintf)


	//----- nvinfo : EIATTR_MERCURY_ISA_VERSION
	.align		4
.L_69:
        /*0188*/ 	.byte	0x03, 0x5f
        /*018a*/ 	.short	0x0101


	//----- nvinfo : EIATTR_VRC_CTA_INIT_COUNT
	.align		4
        /*018c*/ 	.byte	0x02, 0x4a
	.zero		1
	.zero		1


	//----- nvinfo : EIATTR_SYSCALL_OFFSETS
	.align		4
        /*0190*/ 	.byte	0x04, 0x46
        /*0192*/ 	.short	(.L_71 - .L_70)


	//   ....[0]....
.L_70:
        /*0194*/ 	.word	0x00005e70


	//   ....[1]....
        /*0198*/ 	.word	0x00006070


	//----- nvinfo : EIATTR_EXIT_INSTR_OFFSETS
	.align		4
.L_71:
        /*019c*/ 	.byte	0x04, 0x1c
        /*019e*/ 	.short	(.L_73 - .L_72)


	//   ....[0]....
.L_72:
        /*01a0*/ 	.word	0x00000340


	//   ....[1]....
        /*01a4*/ 	.word	0x000061d0


	//   ....[2]....
        /*01a8*/ 	.word	0x000063a0


	//----- nvinfo : EIATTR_CRS_STACK_SIZE
	.align		4
.L_73:
        /*01ac*/ 	.byte	0x04, 0x1e
        /*01ae*/ 	.short	(.L_75 - .L_74)
.L_74:
        /*01b0*/ 	.word	0x00000000


	//----- nvinfo : EIATTR_CBANK_PARAM_SIZE
	.align		4
.L_75:
        /*01b4*/ 	.byte	0x03, 0x19
        /*01b6*/ 	.short	0x0094


	//----- nvinfo : EIATTR_PARAM_CBANK
	.align		4
        /*01b8*/ 	.byte	0x04, 0x0a
        /*01ba*/ 	.short	(.L_77 - .L_76)
	.align		4
.L_76:
        /*01bc*/ 	.word	index@(.nv.constant0.eigenBatchKernel)
        /*01c0*/ 	.short	0x0380
        /*01c2*/ 	.short	0x0094


	//----- nvinfo : EIATTR_SW_WAR
	.align		4
.L_77:
        /*01c4*/ 	.byte	0x04, 0x36
        /*01c6*/ 	.short	(.L_79 - .L_78)
.L_78:
        /*01c8*/ 	.word	0x00000008
.L_79:


//--------------------- .nv.callgraph             --------------------------
	.section	.nv.callgraph,"",@"SHT_CUDA_CALLGRAPH"
	.align	4
	.sectionentsize	8
	.align		4
        /*0000*/ 	.word	0x00000000
	.align		4
        /*0004*/ 	.word	0xffffffff
	.align		4
        /*0008*/ 	.word	index@(eigenBatchKernel)
	.align		4
        /*000c*/ 	.word	index@(vprintf)
	.align		4
        /*0010*/ 	.word	0x00000000
	.align		4
        /*0014*/ 	.word	0xfffffffe
	.align		4
        /*0018*/ 	.word	0x00000000
	.align		4
        /*001c*/ 	.word	0xfffffffd
	.align		4
        /*0020*/ 	.word	0x00000000
	.align		4
        /*0024*/ 	.word	0xfffffffc


//--------------------- .nv.constant4             --------------------------
	.section	.nv.constant4,"a",@progbits
	.align	8
	.align		8
.nv.constant4:
        /*0000*/ 	.dword	vprintf
	.align		8
        /*0008*/ 	.dword	$str
	.align		8
        /*0010*/ 	.dword	$str$1
	.align		8
        /*0018*/ 	.dword	__cudart_i2opi_d
	.align		8
        /*0020*/ 	.dword	__cudart_sin_cos_coeffs


//--------------------- .text.eigenBatchKernel    --------------------------
	.section	.text.eigenBatchKernel,"ax",@progbits
	.align	128
        .global         eigenBatchKernel
        .type           eigenBatchKernel,@function
        .size           eigenBatchKernel,(.L_x_135 - eigenBatchKernel)
        .other          eigenBatchKernel,@"STO_CUDA_ENTRY STV_DEFAULT"
eigenBatchKernel:
.text.eigenBatchKernel:
[----:B------:R-:W0:Y:S08]  /*0000*/  LDC R1, c[0x0][0x37c] ;  /* 0x0000df00ff017b82 */ /* 0x000e300000000800 */
[----:B------:R-:W1:Y:S01]  /*0010*/  LDC R15, c[0x0][0x3f8] ;  /* 0x0000fe00ff0f7b82 */ /* 0x000e620000000800 */
[----:B------:R-:W2:Y:S01]  /*0020*/  S2R R7, SR_TID.X ;  /* 0x0000000000077919 */ /* 0x000ea20000002100 */
[----:B------:R-:W3:Y:S01]  /*0030*/  LDCU UR41, c[0x0][0x2fc] ;  /* 0x00005f80ff2977ac */ /* 0x000ee20008000800 */
[----:B0-----:R-:W-:Y:S01]  /*0040*/  VIADD R1, R1, 0xffffff00 ;  /* 0xffffff0001017836 */ /* 0x001fe20000000000 */
[----:B------:R-:W0:Y:S04]  /*0050*/  LDCU UR40, c[0x0][0x2f8] ;  /* 0x00005f00ff2877ac */ /* 0x000e280008000800 */
[----:B------:R-:W4:Y:S01]  /*0060*/  LDC R6, c[0x0][0x380] ;  /* 0x0000e000ff067b82 */ /* 0x000f220000000800 */
[----:B------:R-:W-:-:S07]  /*0070*/  R2UR UR4, R1 ;  /* 0x00000000010472ca */ /* 0x000fce00000e0000 */
[----:B------:R-:W2:Y:S01]  /*0080*/  S2UR UR5, SR_CTAID.X ;  /* 0x00000000000579c3 */ /* 0x000ea20000002500 */
[----:B-1----:R-:W-:-:S05]  /*0090*/  IABS R9, R15 ;  /* 0x0000000f00097213 */ /* 0x002fca0000000000 */
[----:B0-----:R-:W-:Y:S01]  /*00a0*/  UIADD3 UR40, UP0, UPT, UR4, UR40, URZ ;  /* 0x0000002804287290 */ /* 0x001fe2000ff1e0ff */
[----:B------:R-:W0:Y:S03]  /*00b0*/  I2F.RP R0, R9 ;  /* 0x0000000900007306 */ /* 0x000e260000209400 */
[----:B---3--:R-:W-:-:S05]  /*00c0*/  UIADD3.X UR41, UPT, UPT, URZ, UR41, URZ, UP0, !UPT ;  /* 0x00000029ff297290 */ /* 0x008fca00087fe4ff */
[----:B0-----:R-:W0:Y:S02]  /*00d0*/  MUFU.RCP R0, R0 ;  /* 0x0000000000007308 */ /* 0x001e240000001000 */
[----:B0-----:R-:W-:-:S06]  /*00e0*/  VIADD R2, R0, 0xffffffe ;  /* 0x0ffffffe00027836 */ /* 0x001fcc0000000000 */
[----:B------:R0:W1:Y:S02]  /*00f0*/  F2I.FTZ.U32.TRUNC.NTZ R3, R2 ;  /* 0x0000000200037305 */ /* 0x000064000021f000 */
[----:B0-----:R-:W-:Y:S02]  /*0100*/  IMAD.MOV.U32 R2, RZ, RZ, RZ ;  /* 0x000000ffff027224 */ /* 0x001fe400078e00ff */
[----:B-1----:R-:W-:-:S04]  /*0110*/  IMAD.MOV R4, RZ, RZ, -R3 ;  /* 0x000000ffff047224 */ /* 0x002fc800078e0a03 */
[----:B------:R-:W-:Y:S01]  /*0120*/  IMAD R5, R4, R9, RZ ;  /* 0x0000000904057224 */ /* 0x000fe200078e02ff */
[----:B----4-:R-:W-:-:S03]  /*0130*/  IABS R4, R6 ;  /* 0x0000000600047213 */ /* 0x010fc60000000000 */
[----:B------:R-:W-:-:S06]  /*0140*/  IMAD.HI.U32 R3, R3, R5, R2 ;  /* 0x0000000503037227 */ /* 0x000fcc00078e0002 */
[----:B------:R-:W-:-:S04]  /*0150*/  IMAD.HI.U32 R0, R3, R4, RZ ;  /* 0x0000000403007227 */ /* 0x000fc800078e00ff */
[----:B------:R-:W-:-:S04]  /*0160*/  IMAD.MOV R5, RZ, RZ, -R0 ;  /* 0x000000ffff057224 */ /* 0x000fc800078e0a00 */
[----:B------:R-:W-:Y:S01]  /*0170*/  IMAD R2, R9, R5, R4 ;  /* 0x0000000509027224 */ /* 0x000fe200078e0204 */
[----:B------:R-:W-:-:S04]  /*0180*/  LOP3.LUT R5, RZ, R15, RZ, 0x33, !PT ;  /* 0x0000000fff057212 */ /* 0x000fc800078e33ff */
[----:B------:R-:W-:-:S13]  /*0190*/  ISETP.GT.U32.AND P1, PT, R9, R2, PT ;  /* 0x000000020900720c */ /* 0x000fda0003f24070 */
[----:B------:R-:W-:Y:S01]  /*01a0*/  @!P1 IADD3 R2, PT, PT, R2, -R9, RZ ;  /* 0x8000000902029210 */ /* 0x000fe20007ffe0ff */
[----:B------:R-:W-:-:S03]  /*01b0*/  @!P1 VIADD R0, R0, 0x1 ;  /* 0x0000000100009836 */ /* 0x000fc60000000000 */
[----:B------:R-:W-:Y:S02]  /*01c0*/  ISETP.GE.U32.AND P0, PT, R2, R9, PT ;  /* 0x000000090200720c */ /* 0x000fe40003f06070 */
[----:B------:R-:W-:-:S04]  /*01d0*/  LOP3.LUT R2, R6, R15, RZ, 0x3c, !PT ;  /* 0x0000000f06027212 */ /* 0x000fc800078e3cff */
[----:B------:R-:W-:-:S07]  /*01e0*/  ISETP.GE.AND P2, PT, R2, RZ, PT ;  /* 0x000000ff0200720c */ /* 0x000fce0003f46270 */
[----:B------:R-:W-:Y:S01]  /*01f0*/  @P0 VIADD R0, R0, 0x1 ;  /* 0x0000000100000836 */ /* 0x000fe20000000000 */
[----:B------:R-:W-:-:S05]  /*0200*/  ISETP.NE.AND P0, PT, R15, RZ, PT ;  /* 0x000000ff0f00720c */ /* 0x000fca0003f05270 */
[----:B------:R-:W-:-:S05]  /*0210*/  @!P2 IMAD.MOV R0, RZ, RZ, -R0 ;  /* 0x000000ffff00a224 */ /* 0x000fca00078e0a00 */
[----:B------:R-:W-:-:S04]  /*0220*/  SEL R0, R5, R0, !P0 ;  /* 0x0000000005007207 */ /* 0x000fc80004000000 */
[----:B------:R-:W-:Y:S02]  /*0230*/  IABS R2, R0 ;  /* 0x0000000000027213 */ /* 0x000fe40000000000 */
[----:B------:R-:W-:-:S03]  /*0240*/  LOP3.LUT R0, R0, R15, RZ, 0x3c, !PT ;  /* 0x0000000f00007212 */ /* 0x000fc600078e3cff */
[----:B------:R-:W-:Y:S01]  /*0250*/  IMAD.HI.U32 R3, R3, R2, RZ ;  /* 0x0000000203037227 */ /* 0x000fe200078e00ff */
[----:B------:R-:W-:-:S03]  /*0260*/  ISETP.GE.AND P3, PT, R0, RZ, PT ;  /* 0x000000ff0000720c */ /* 0x000fc60003f66270 */
[----:B------:R-:W-:-:S04]  /*0270*/  IMAD.MOV R4, RZ, RZ, -R3 ;  /* 0x000000ffff047224 */ /* 0x000fc800078e0a03 */
[----:B------:R-:W-:-:S05]  /*0280*/  IMAD R2, R9, R4, R2 ;  /* 0x0000000409027224 */ /* 0x000fca00078e0202 */
[----:B------:R-:W-:-:S13]  /*0290*/  ISETP.GT.U32.AND P2, PT, R9, R2, PT ;  /* 0x000000020900720c */ /* 0x000fda0003f44070 */
[----:B------:R-:W-:Y:S01]  /*02a0*/  @!P2 IMAD.IADD R2, R2, 0x1, -R9 ;  /* 0x000000010202a824 */ /* 0x000fe200078e0a09 */
[----:B------:R-:W-:-:S04]  /*02b0*/  @!P2 IADD3 R3, PT, PT, R3, 0x1, RZ ;  /* 0x000000010303a810 */ /* 0x000fc80007ffe0ff */
[----:B------:R-:W-:Y:S02]  /*02c0*/  ISETP.GE.U32.AND P1, PT, R2, R9, PT ;  /* 0x000000090200720c */ /* 0x000fe40003f26070 */
[----:B------:R-:W2:Y:S11]  /*02d0*/  LDC R2, c[0x0][0x360] ;  /* 0x0000d800ff027b82 */ /* 0x000eb60000000800 */
[----:B------:R-:W-:-:S04]  /*02e0*/  @P1 VIADD R3, R3, 0x1 ;  /* 0x0000000103031836 */ /* 0x000fc80000000000 */
[----:B------:R-:W-:-:S05]  /*02f0*/  @!P3 IMAD.MOV R3, RZ, RZ, -R3 ;  /* 0x000000ffff03b224 */ /* 0x000fca00078e0a03 */
[----:B------:R-:W-:Y:S01]  /*0300*/  SEL R3, R5, R3, !P0 ;  /* 0x0000000305037207 */ /* 0x000fe20004000000 */
[----:B--2---:R-:W-:Y:S01]  /*0310*/  IMAD R2, R2, UR5, R7 ;  /* 0x0000000502027c24 */ /* 0x004fe2000f8e0207 */
[----:B------:R-:W-:-:S04]  /*0320*/  R2UR UR5, R1 ;  /* 0x00000000010572ca */ /* 0x000fc800000e0000 */
[----:B------:R-:W-:-:S13]  /*0330*/  ISETP.GE.AND P0, PT, R2, R3, PT ;  /* 0x000000030200720c */ /* 0x000fda0003f06270 */
[----:B------:R-:W-:Y:S05]  /*0340*/  @P0 EXIT ;  /* 0x000000000000094d */ /* 0x000fea0003800000 */
[----:B------:R-:W0:Y:S01]  /*0350*/  LDC R9, c[0x0][0x3e4] ;  /* 0x0000f900ff097b82 */ /* 0x000e220000000800 */
[----:B------:R-:W-:Y:S01]  /*0360*/  IMAD R0, R2, R15, RZ ;  /* 0x0000000f02007224 */ /* 0x000fe200078e02ff */
[----:B------:R-:W1:Y:S04]  /*0370*/  LDCU UR4, c[0x0][0x3c0] ;  /* 0x00007800ff0477ac */ /* 0x000e680008000800 */
[----:B------:R-:W-:Y:S01]  /*0380*/  IABS R8, R0 ;  /* 0x0000000000087213 */ /* 0x000fe20000000000 */
[----:B------:R-:W2:Y:S01]  /*0390*/  LDCU UR6, c[0x0][0x3d0] ;  /* 0x00007a00ff0677ac */ /* 0x000ea20008000800 */
[----:B------:R-:W3:Y:S01]  /*03a0*/  LDC.64 R10, c[0x0][0x3c8] ;  /* 0x0000f200ff0a7b82 */ /* 0x000ee20000000a00 */
[----:B------:R-:W4:Y:S01]  /*03b0*/  LDCU UR7, c[0x0][0x3e0] ;  /* 0x00007c00ff0777ac */ /* 0x000f220008000800 */
[----:B------:R-:W5:Y:S06]  /*03c0*/  LDCU.64 UR36, c[0x0][0x358] ;  /* 0x00006b00ff2477ac */ /* 0x000f6c0008000a00 */
[----:B------:R-:W4:Y:S01]  /*03d0*/  LDC.64 R12, c[0x0][0x3d8] ;  /* 0x0000f600ff0c7b82 */ /* 0x000f220000000a00 */
[----:B0-----:R-:W-:-:S07]  /*03e0*/  IABS R6, R9 ;  /* 0x0000000900067213 */ /* 0x001fce0000000000 */
[----:B------:R-:W0:Y:S01]  /*03f0*/  LDC R25, c[0x0][0x40c] ;  /* 0x00010300ff197b82 */ /* 0x000e220000000800 */
[----:B------:R-:W1:Y:S08]  /*0400*/  I2F.RP R3, R6 ;  /* 0x0000000600037306 */ /* 0x000e700000209400 */
[----:B-1----:R-:W1:Y:S02]  /*0410*/  MUFU.RCP R3, R3 ;  /* 0x0000000300037308 */ /* 0x002e640000001000 */
[----:B-1----:R-:W-:-:S06]  /*0420*/  VIADD R4, R3, 0xffffffe ;  /* 0x0ffffffe03047836 */ /* 0x002fcc0000000000 */
[----:B------:R1:W2:Y:S02]  /*0430*/  F2I.FTZ.U32.TRUNC.NTZ R5, R4 ;  /* 0x0000000400057305 */ /* 0x0002a4000021f000 */
[----:B-1----:R-:W-:Y:S02]  /*0440*/  IMAD.MOV.U32 R4, RZ, RZ, RZ ;  /* 0x000000ffff047224 */ /* 0x002fe400078e00ff */
[----:B--2---:R-:W-:-:S04]  /*0450*/  IMAD.MOV R7, RZ, RZ, -R5 ;  /* 0x000000ffff077224 */ /* 0x004fc800078e0a05 */
[----:B------:R-:W-:-:S04]  /*0460*/  IMAD R7, R7, R6, RZ ;  /* 0x0000000607077224 */ /* 0x000fc800078e02ff */
[----:B------:R-:W-:Y:S01]  /*0470*/  IMAD.HI.U32 R5, R5, R7, R4 ;  /* 0x0000000705057227 */ /* 0x000fe200078e0004 */
[----:B------:R-:W-:-:S05]  /*0480*/  MOV R7, R8 ;  /* 0x0000000800077202 */ /* 0x000fca0000000f00 */
[----:B------:R-:W-:-:S04]  /*0490*/  IMAD.HI.U32 R5, R5, R7, RZ ;  /* 0x0000000705057227 */ /* 0x000fc800078e00ff */
[----:B------:R-:W-:-:S04]  /*04a0*/  IMAD.MOV R3, RZ, RZ, -R5 ;  /* 0x000000ffff037224 */ /* 0x000fc800078e0a05 */
[----:B------:R-:W-:-:S05]  /*04b0*/  IMAD R3, R6, R3, R7 ;  /* 0x0000000306037224 */ /* 0x000fca00078e0207 */
[----:B------:R-:W-:-:S13]  /*04c0*/  ISETP.GT.U32.AND P1, PT, R6, R3, PT ;  /* 0x000000030600720c */ /* 0x000fda0003f24070 */
[----:B------:R-:W-:Y:S02]  /*04d0*/  @!P1 IMAD.IADD R3, R3, 0x1, -R6 ;  /* 0x0000000103039824 */ /* 0x000fe400078e0a06 */
[----:B------:R-:W-:Y:S01]  /*04e0*/  @!P1 VIADD R5, R5, 0x1 ;  /* 0x0000000105059836 */ /* 0x000fe20000000000 */
[----:B------:R-:W-:Y:S02]  /*04f0*/  ISETP.NE.AND P1, PT, R9, RZ, PT ;  /* 0x000000ff0900720c */ /* 0x000fe40003f25270 */
[----:B------:R-:W-:Y:S02]  /*0500*/  ISETP.GE.U32.AND P0, PT, R3, R6, PT ;  /* 0x000000060300720c */ /* 0x000fe40003f06070 */
[----:B------:R-:W-:Y:S01]  /*0510*/  LOP3.LUT R3, R0, R9, RZ, 0x3c, !PT ;  /* 0x0000000900037212 */ /* 0x000fe200078e3cff */
[----:B------:R-:W1:Y:S03]  /*0520*/  LDC.64 R6, c[0x0][0x3b8] ;  /* 0x0000ee00ff067b82 */ /* 0x000e660000000a00 */
[----:B------:R-:W-:-:S07]  /*0530*/  ISETP.GE.AND P2, PT, R3, RZ, PT ;  /* 0x000000ff0300720c */ /* 0x000fce0003f46270 */
[----:B------:R-:W-:-:S06]  /*0540*/  @P0 VIADD R5, R5, 0x1 ;  /* 0x0000000105050836 */ /* 0x000fcc0000000000 */
[----:B------:R-:W-:Y:S01]  /*0550*/  @!P2 IMAD.MOV R5, RZ, RZ, -R5 ;  /* 0x000000ffff05a224 */ /* 0x000fe200078e0a05 */
[----:B------:R-:W-:-:S04]  /*0560*/  @!P1 LOP3.LUT R5, RZ, R9, RZ, 0x33, !PT ;  /* 0x00000009ff059212 */ /* 0x000fc800078e33ff */
[C---:B------:R-:W-:Y:S01]  /*0570*/  IADD3 R4, PT, PT, -R5.reuse, RZ, RZ ;  /* 0x000000ff05047210 */ /* 0x040fe20007ffe1ff */
[----:B------:R-:W-:-:S04]  /*0580*/  IMAD R3, R5, R15, RZ ;  /* 0x0000000f05037224 */ /* 0x000fc800078e02ff */
[----:B------:R-:W-:Y:S02]  /*0590*/  IMAD R0, R9, R4, R0 ;  /* 0x0000000409007224 */ /* 0x000fe400078e0200 */
[----:B------:R-:W2:Y:S02]  /*05a0*/  LDC.64 R4, c[0x0][0x388] ;  /* 0x0000e200ff047b82 */ /* 0x000ea40000000a00 */
[C-C-:B------:R-:W-:Y:S01]  /*05b0*/  IMAD R9, R3.reuse, UR4, R0.reuse ;  /* 0x0000000403097c24 */ /* 0x140fe2000f8e0200 */
[----:B------:R-:W0:Y:S01]  /*05c0*/  LDCU UR4, c[0x0][0x390] ;  /* 0x00007200ff0477ac */ /* 0x000e220008000800 */
[----:B------:R-:W-:Y:S02]  /*05d0*/  IMAD R15, R3, UR6, R0 ;  /* 0x00000006030f7c24 */ /* 0x000fe4000f8e0200 */
[----:B-1----:R-:W-:Y:S01]  /*05e0*/  IMAD.WIDE R6, R9, 0x4, R6 ;  /* 0x0000000409067825 */ /* 0x002fe200078e0206 */
[----:B------:R-:W1:Y:S01]  /*05f0*/  LDCU UR6, c[0x0][0x3b0] ;  /* 0x00007600ff0677ac */ /* 0x000e620008000800 */
[----:B------:R-:W2:Y:S02]  /*0600*/  LDC.64 R8, c[0x0][0x3a8] ;  /* 0x0000ea00ff087b82 */ /* 0x000ea40000000a00 */
[----:B---3--:R-:W-:Y:S01]  /*0610*/  IMAD.WIDE R10, R15, 0x4, R10 ;  /* 0x000000040f0a7825 */ /* 0x008fe200078e020a */
[----:B-----5:R3:W5:Y:S03]  /*0620*/  LDG.E R36, desc[UR36][R6.64] ;  /* 0x0000002406247981 */ /* 0x020766000c1e1900 */
[----:B----4-:R-:W-:-:S02]  /*0630*/  IMAD R15, R3, UR7, R0 ;  /* 0x00000007030f7c24 */ /* 0x010fc4000f8e0200 */
[----:B------:R-:W4:Y:S02]  /*0640*/  LDG.E R10, desc[UR36][R10.64] ;  /* 0x000000240a0a7981 */ /* 0x000f24000c1e1900 */
[----:B------:R-:W-:-:S04]  /*0650*/  IMAD.WIDE R12, R15, 0x4, R12 ;  /* 0x000000040f0c7825 */ /* 0x000fc800078e020c */
[C-C-:B0-----:R-:W-:Y:S01]  /*0660*/  IMAD R15, R3.reuse, UR4, R0.reuse ;  /* 0x00000004030f7c24 */ /* 0x141fe2000f8e0200 */
[----:B------:R0:W4:Y:S01]  /*0670*/  LDG.E R34, desc[UR36][R12.64] ;  /* 0x000000240c227981 */ /* 0x000122000c1e1900 */
[----:B------:R-:W3:Y:S01]  /*0680*/  LDCU UR4, c[0x0][0x3a0] ;  /* 0x00007400ff0477ac */ /* 0x000ee20008000800 */
[----:B-1----:R-:W-:Y:S02]  /*0690*/  IMAD R17, R3, UR6, R0 ;  /* 0x0000000603117c24 */ /* 0x002fe4000f8e0200 */
[----:B--2---:R-:W-:Y:S02]  /*06a0*/  IMAD.WIDE R4, R15, 0x4, R4 ;  /* 0x000000040f047825 */ /* 0x004fe400078e0204 */
[----:B------:R-:W1:Y:S03]  /*06b0*/  LDC.64 R14, c[0x0][0x398] ;  /* 0x0000e600ff0e7b82 */ /* 0x000e660000000a00 */
[----:B------:R2:W4:Y:S01]  /*06c0*/  LDG.E R38, desc[UR36][R4.64] ;  /* 0x0000002404267981 */ /* 0x000522000c1e1900 */
[----:B------:R-:W-:-:S05]  /*06d0*/  IMAD.WIDE R8, R17, 0x4, R8 ;  /* 0x0000000411087825 */ /* 0x000fca00078e0208 */
[----:B------:R-:W4:Y:S01]  /*06e0*/  LDG.E R20, desc[UR36][R8.64] ;  /* 0x0000002408147981 */ /* 0x000f22000c1e1900 */
[----:B---3--:R-:W-:Y:S01]  /*06f0*/  IMAD R7, R3, UR4, R0 ;  /* 0x0000000403077c24 */ /* 0x008fe2000f8e0200 */
[----:B------:R-:W-:Y:S01]  /*0700*/  IABS R26, R25 ;  /* 0x00000019001a7213 */ /* 0x000fe20000000000 */
[----:B0-----:R-:W-:Y:S01]  /*0710*/  MUFU.RCP64H R13, 3 ;  /* 0x40080000000d7908 */ /* 0x001fe20000001800 */
[----:B------:R-:W-:Y:S01]  /*0720*/  IMAD.MOV.U32 R16, RZ, RZ, 0x0 ;  /* 0x00000000ff107424 */ /* 0x000fe200078e00ff */
[----:B------:R-:W-:Y:S01]  /*0730*/  MOV R12, 0x1 ;  /* 0x00000001000c7802 */ /* 0x000fe20000000f00 */
[----:B------:R-:W-:Y:S01]  /*0740*/  IMAD.MOV.U32 R17, RZ, RZ, 0x40080000 ;  /* 0x40080000ff117424 */ /* 0x000fe200078e00ff */
[----:B------:R-:W0:Y:S01]  /*0750*/  LDCU UR4, c[0x0][0x410] ;  /* 0x00008200ff0477ac */ /* 0x000e220008000800 */
[----:B-1----:R-:W-:-:S05]  /*0760*/  IMAD.WIDE R6, R7, 0x4, R14 ;  /* 0x0000000407067825 */ /* 0x002fca00078e020e */
[----:B------:R1:W3:Y:S01]  /*0770*/  LDG.E R0, desc[UR36][R6.64] ;  /* 0x0000002406007981 */ /* 0x0002e2000c1e1900 */
[----:B------:R-:W2:Y:S01]  /*0780*/  I2F.RP R3, R26 ;  /* 0x0000001a00037306 */ /* 0x000ea20000209400 */
[----:B------:R-:W-:Y:S01]  /*0790*/  IMAD R24, R2, 0x3, RZ ;  /* 0x0000000302187824 */ /* 0x000fe200078e02ff */
[----:B------:R-:W-:Y:S01]  /*07a0*/  BSSY.RECONVERGENT B0, `(.L_x_0) ;  /* 0x0000054000007945 */ /* 0x000fe20003800200 */
[----:B------:R-:W-:-:S03]  /*07b0*/  VIADD R33, R1, 0x48 ;  /* 0x0000004801217836 */ /* 0x000fc60000000000 */
[----:B------:R-:W-:Y:S02]  /*07c0*/  IABS R21, R24 ;  /* 0x0000001800157213 */ /* 0x000fe40000000000 */
[----:B0-----:R-:W0:Y:S01]  /*07d0*/  F2F.F64.F32 R18, UR4 ;  /* 0x0000000400127d10 */ /* 0x001e220008201800 */
[----:B------:R-:W3:Y:S07]  /*07e0*/  LDCU UR4, c[0x0][0x3f0] ;  /* 0x00007e00ff0477ac */ /* 0x000eee0008000800 */
[----:B--2---:R-:W2:Y:S01]  /*07f0*/  MUFU.RCP R3, R3 ;  /* 0x0000000300037308 */ /* 0x004ea20000001000 */
[----:B0-----:R-:W-:-:S02]  /*0800*/  R2UR UR38, R18 ;  /* 0x00000000122672ca */ /* 0x001fc400000e0000 */
[----:B------:R-:W-:Y:S02]  /*0810*/  R2UR UR39, R19 ;  /* 0x00000000132772ca */ /* 0x000fe400000e0000 */
[----:B------:R-:W-:-:S04]  /*0820*/  LOP3.LUT R18, R24, R25, RZ, 0x3c, !PT ;  /* 0x0000001918127212 */ /* 0x000fc800078e3cff */
[----:B------:R-:W-:Y:S01]  /*0830*/  ISETP.GE.AND P2, PT, R18, RZ, PT ;  /* 0x000000ff1200720c */ /* 0x000fe20003f46270 */
[----:B--2---:R-:W-:-:S04]  /*0840*/  VIADD R4, R3, 0xffffffe ;  /* 0x0ffffffe03047836 */ /* 0x004fc80000000000 */
[----:B------:R-:W-:Y:S01]  /*0850*/  IMAD.U32 R18, RZ, RZ, UR38 ;  /* 0x00000026ff127e24 */ /* 0x000fe2000f8e00ff */
[----:B------:R0:W1:Y:S01]  /*0860*/  F2I.FTZ.U32.TRUNC.NTZ R5, R4 ;  /* 0x0000000400057305 */ /* 0x000062000021f000 */
[----:B------:R-:W-:-:S05]  /*0870*/  IMAD.U32 R19, RZ, RZ, UR39 ;  /* 0x00000027ff137e24 */ /* 0x000fca000f8e00ff */
[----:B------:R2:W-:Y:S01]  /*0880*/  STL.64 [R1+0x90], R18 ;  /* 0x0000901201007387 */ /* 0x0005e20000100a00 */
[----:B0-----:R-:W-:Y:S02]  /*0890*/  IMAD.MOV.U32 R4, RZ, RZ, RZ ;  /* 0x000000ffff047224 */ /* 0x001fe400078e00ff */
[----:B-1----:R-:W-:-:S04]  /*08a0*/  IMAD.MOV R7, RZ, RZ, -R5 ;  /* 0x000000ffff077224 */ /* 0x002fc800078e0a05 */
[----:B------:R-:W-:-:S04]  /*08b0*/  IMAD R7, R7, R26, RZ ;  /* 0x0000001a07077224 */ /* 0x000fc800078e02ff */
[----:B------:R-:W-:-:S06]  /*08c0*/  IMAD.HI.U32 R3, R5, R7, R4 ;  /* 0x0000000705037227 */ /* 0x000fcc00078e0004 */
[----:B------:R-:W-:-:S04]  /*08d0*/  IMAD.HI.U32 R3, R3, R21, RZ ;  /* 0x0000001503037227 */ /* 0x000fc800078e00ff */
[----:B------:R-:W-:-:S04]  /*08e0*/  IMAD.MOV R22, RZ, RZ, -R3 ;  /* 0x000000ffff167224 */ /* 0x000fc800078e0a03 */
[----:B------:R-:W-:-:S05]  /*08f0*/  IMAD R21, R26, R22, R21 ;  /* 0x000000161a157224 */ /* 0x000fca00078e0215 */
[----:B------:R-:W-:-:S13]  /*0900*/  ISETP.GT.U32.AND P1, PT, R26, R21, PT ;  /* 0x000000151a00720c */ /* 0x000fda0003f24070 */
[----:B------:R-:W-:Y:S02]  /*0910*/  @!P1 IMAD.IADD R21, R21, 0x1, -R26 ;  /* 0x0000000115159824 */ /* 0x000fe400078e0a1a */
[----:B------:R-:W-:Y:S01]  /*0920*/  @!P1 VIADD R3, R3, 0x1 ;  /* 0x0000000103039836 */ /* 0x000fe20000000000 */
[----:B------:R-:W-:Y:S02]  /*0930*/  ISETP.NE.AND P1, PT, R25, RZ, PT ;  /* 0x000000ff1900720c */ /* 0x000fe40003f25270 */
[----:B------:R-:W-:-:S13]  /*0940*/  ISETP.GE.U32.AND P0, PT, R21, R26, PT ;  /* 0x0000001a1500720c */ /* 0x000fda0003f06070 */
[----:B------:R-:W-:Y:S01]  /*0950*/  @P0 IADD3 R3, PT, PT, R3, 0x1, RZ ;  /* 0x0000000103030810 */ /* 0x000fe20007ffe0ff */
[----:B-----5:R-:W-:Y:S08]  /*0960*/  F2F.F64.F32 R36, R36 ;  /* 0x0000002400247310 */ /* 0x020ff00000201800 */
[----:B----4-:R0:W1:Y:S08]  /*0970*/  F2F.F64.F32 R8, R10 ;  /* 0x0000000a00087310 */ /* 0x0100700000201800 */
[----:B------:R-:W4:Y:S01]  /*0980*/  F2F.F64.F32 R34, R34 ;  /* 0x0000002200227310 */ /* 0x000f220000201800 */
[----:B0-----:R-:W-:-:S02]  /*0990*/  DFMA R10, R12, -R16, 1 ;  /* 0x3ff000000c0a742b */ /* 0x001fc40000000810 */
[----:B-1----:R-:W-:-:S05]  /*09a0*/  DMUL R4, R8, R8 ;  /* 0x0000000808047228 */ /* 0x002fca0000000000 */
[----:B------:R-:W0:Y:S01]  /*09b0*/  F2F.F64.F32 R38, R38 ;  /* 0x0000002600267310 */ /* 0x000e220000201800 */
[----:B------:R-:W-:Y:S01]  /*09c0*/  DFMA R14, R10, R10, R10 ;  /* 0x0000000a0a0e722b */ /* 0x000fe2000000000a */
[----:B------:R1:W-:Y:S04]  /*09d0*/  STL.64 [R1+0x80], R8 ;  /* 0x0000800801007387 */ /* 0x0003e80000100a00 */
[----:B------:R1:W-:Y:S01]  /*09e0*/  STL.64 [R1+0x70], R8 ;  /* 0x0000700801007387 */ /* 0x0003e20000100a00 */
[----:B----4-:R-:W-:Y:S01]  /*09f0*/  DFMA R4, R36, R34, -R4 ;  /* 0x000000222404722b */ /* 0x010fe20000000804 */
[----:B------:R-:W4:Y:S01]  /*0a00*/  F2F.F64.F32 R6, R20 ;  /* 0x0000001400067310 */ /* 0x000f220000201800 */
[----:B------:R-:W-:-:S06]  /*0a10*/  DFMA R14, R12, R14, R12 ;  /* 0x0000000e0c0e722b */ /* 0x000fcc000000000c */
[----:B0-----:R-:W-:Y:S02]  /*0a20*/  DFMA R10, R38, R34, R4 ;  /* 0x00000022260a722b */ /* 0x001fe40000000004 */
[----:B------:R-:W-:-:S06]  /*0a30*/  DFMA R16, R14, -R16, 1 ;  /* 0x3ff000000e10742b */ /* 0x000fcc0000000810 */
[----:B----4-:R-:W-:Y:S01]  /*0a40*/  DFMA R10, -R6, R6, R10 ;  /* 0x00000006060a722b */ /* 0x010fe2000000010a */
[----:B---3--:R0:W3:Y:S01]  /*0a50*/  F2F.F64.F32 R12, R0 ;  /* 0x00000000000c7310 */ /* 0x0080e20000201800 */
[----:B------:R-:W-:Y:S01]  /*0a60*/  DFMA R16, R14, R16, R14 ;  /* 0x000000100e10722b */ /* 0x000fe2000000000e */
[----:B------:R1:W-:Y:S01]  /*0a70*/  STL.64 [R1+0x78], R6 ;  /* 0x0000780601007387 */ /* 0x0003e20000100a00 */
[----:B------:R-:W-:-:S03]  /*0a80*/  DMUL R14, R6, R8 ;  /* 0x00000008060e7228 */ /* 0x000fc60000000000 */
[----:B------:R1:W-:Y:S01]  /*0a90*/  STL.64 [R1+0x58], R6 ;  /* 0x0000580601007387 */ /* 0x0003e20000100a00 */
[----:B------:R-:W-:Y:S01]  /*0aa0*/  DFMA R10, R38, R36, R10 ;  /* 0x00000024260a722b */ /* 0x000fe2000000000a */
[----:B0-----:R-:W-:-:S04]  /*0ab0*/  IMAD.MOV.U32 R0, RZ, RZ, R3 ;  /* 0x000000ffff007224 */ /* 0x001fc800078e0003 */
[----:B------:R-:W-:Y:S01]  /*0ac0*/  @!P2 IMAD.MOV R0, RZ, RZ, -R0 ;  /* 0x000000ffff00a224 */ /* 0x000fe200078e0a00 */
[----:B------:R-:W-:Y:S02]  /*0ad0*/  @!P1 LOP3.LUT R0, RZ, R25, RZ, 0x33, !PT ;  /* 0x00000019ff009212 */ /* 0x000fe400078e33ff */
[C---:B---3--:R-:W-:Y:S01]  /*0ae0*/  DFMA R22, -R12.reuse, R12, R10 ;  /* 0x0000000c0c16722b */ /* 0x048fe2000000010a */
[----:B------:R1:W-:Y:S01]  /*0af0*/  STL.64 [R1+0x60], R12 ;  /* 0x0000600c01007387 */ /* 0x0003e20000100a00 */
[----:B------:R-:W-:Y:S01]  /*0b00*/  DFMA R14, R12, R34, -R14 ;  /* 0x000000220c0e722b */ /* 0x000fe2000000080e */
[----:B------:R-:W-:Y:S02]  /*0b10*/  IMAD.MOV R3, RZ, RZ, -R0 ;  /* 0x000000ffff037224 */ /* 0x000fe400078e0a00 */
[----:B------:R1:W-:Y:S02]  /*0b20*/  STL.64 [R1+0x50], R12 ;  /* 0x0000500c01007387 */ /* 0x0003e40000100a00 */
[----:B------:R-:W-:Y:S01]  /*0b30*/  IMAD R3, R25, R3, R24 ;  /* 0x0000000319037224 */ /* 0x000fe200078e0218 */
[----:B------:R-:W-:-:S02]  /*0b40*/  DMUL R10, R22, R16 ;  /* 0x00000010160a7228 */ /* 0x000fc40000000000 */
[----:B------:R-:W-:Y:S01]  /*0b50*/  DMUL R14, R12, R14 ;  /* 0x0000000e0c0e7228 */ /* 0x000fe20000000000 */
[----:B------:R-:W-:-:S05]  /*0b60*/  FSETP.GEU.AND P1, PT, |R23|, 6.5827683646048100446e-37, PT ;  /* 0x036000001700780b */ /* 0x000fca0003f2e200 */
[----:B------:R-:W-:Y:S02]  /*0b70*/  DFMA R20, R10, -3, R22 ;  /* 0xc00800000a14782b */ /* 0x000fe40000000016 */
[----:B------:R-:W-:-:S06]  /*0b80*/  DFMA R14, R38, R4, -R14 ;  /* 0x00000004260e722b */ /* 0x000fcc000000080e */
[----:B------:R-:W-:Y:S02]  /*0b90*/  DFMA R4, R16, R20, R10 ;  /* 0x000000141004722b */ /* 0x000fe4000000000a */
[----:B------:R-:W0:Y:S01]  /*0ba0*/  LDC.64 R20, c[0x0][0x3e8] ;  /* 0x0000fa00ff147b82 */ /* 0x000e220000000a00 */
[----:B------:R-:W-:Y:S02]  /*0bb0*/  DMUL R16, R6, R36 ;  /* 0x0000002406107228 */ /* 0x000fe40000000000 */
[----:B------:R-:W-:-:S05]  /*0bc0*/  DADD R10, R38, R36 ;  /* 0x00000000260a7229 */ /* 0x000fca0000000024 */
[----:B--2---:R-:W-:Y:S01]  /*0bd0*/  FFMA R18, RZ, 2.125, R5 ;  /* 0x40080000ff127823 */ /* 0x004fe20000000005 */
[----:B------:R-:W-:Y:S02]  /*0be0*/  DFMA R16, R12, R8, -R16 ;  /* 0x000000080c10722b */ /* 0x000fe40000000810 */
[----:B------:R-:W-:Y:S02]  /*0bf0*/  DADD R10, R34, R10 ;  /* 0x00000000220a7229 */ /* 0x000fe4000000000a */
[----:B------:R-:W-:Y:S01]  /*0c00*/  FSETP.GT.AND P0, PT, |R18|, 1.469367938527859385e-39, PT ;  /* 0x001000001200780b */ /* 0x000fe20003f04200 */
[----:B------:R-:W-:-:S03]  /*0c10*/  IMAD R18, R0, UR4, R3 ;  /* 0x0000000400127c24 */ /* 0x000fc6000f8e0203 */
[----:B------:R-:W-:Y:S02]  /*0c20*/  DFMA R14, R6, R16, R14 ;  /* 0x00000010060e722b */ /* 0x000fe4000000000e */
[----:B------:R-:W-:Y:S01]  /*0c30*/  DMUL R16, R10, R10 ;  /* 0x0000000a0a107228 */ /* 0x000fe20000000000 */
[----:B0-----:R-:W-:-:S06]  /*0c40*/  IMAD.WIDE R40, R18, 0x4, R20 ;  /* 0x0000000412287825 */ /* 0x001fcc00078e0214 */
[----:B-1----:R-:W-:Y:S05]  /*0c50*/  @P0 BRA P1, `(.L_x_1) ;  /* 0x0000000000200947 */ /* 0x002fea0000800000 */
[----:B------:R-:W-:Y:S01]  /*0c60*/  IMAD.MOV.U32 R30, RZ, RZ, R22 ;  /* 0x000000ffff1e7224 */ /* 0x000fe200078e0016 */
[----:B------:R-:W-:Y:S01]  /*0c70*/  MOV R31, R23 ;  /* 0x00000017001f7202 */ /* 0x000fe20000000f00 */
[----:B------:R-:W-:Y:S01]  /*0c80*/  IMAD.MOV.U32 R26, RZ, RZ, RZ ;  /* 0x000000ffff1a7224 */ /* 0x000fe200078e00ff */
[----:B------:R-:W-:Y:S01]  /*0c90*/  MOV R32, 0xcc0 ;  /* 0x00000cc000207802 */ /* 0x000fe20000000f00 */
[----:B------:R-:W-:-:S07]  /*0ca0*/  IMAD.MOV.U32 R27, RZ, RZ, 0x40080000 ;  /* 0x40080000ff1b7424 */ /* 0x000fce00078e00ff */
[----:B------:R-:W-:Y:S05]  /*0cb0*/  CALL.REL.NOINC `($__internal_1_$__cuda_sm20_div_rn_f64_full) ;  /* 0x0000005800687944 */ /* 0x000fea0003c00000 */
[----:B------:R-:W-:Y:S02]  /*0cc0*/  IMAD.MOV.U32 R4, RZ, RZ, R60 ;  /* 0x000000ffff047224 */ /* 0x000fe400078e003c */
[----:B------:R-:W-:-:S07]  /*0cd0*/  IMAD.MOV.U32 R5, RZ, RZ, R61 ;  /* 0x000000ffff057224 */ /* 0x000fce00078e003d */
.L_x_1:
[----:B------:R-:W-:Y:S05]  /*0ce0*/  BSYNC.RECONVERGENT B0 ;  /* 0x0000000000007941 */ /* 0x000fea0003800200 */
.L_x_0:
[----:B------:R-:W0:Y:S01]  /*0cf0*/  MUFU.RCP64H R19, -9 ;  /* 0xc022000000137908 */ /* 0x000e220000001800 */
[----:B------:R-:W-:Y:S01]  /*0d00*/  IMAD.MOV.U32 R24, RZ, RZ, 0x0 ;  /* 0x00000000ff187424 */ /* 0x000fe200078e00ff */
[----:B------:R-:W-:Y:S01]  /*0d10*/  MOV R25, 0x40220000 ;  /* 0x4022000000197802 */ /* 0x000fe20000000f00 */
[----:B------:R-:W-:Y:S01]  /*0d20*/  IMAD.MOV.U32 R18, RZ, RZ, 0x1 ;  /* 0x00000001ff127424 */ /* 0x000fe200078e00ff */
[----:B------:R-:W-:Y:S01]  /*0d30*/  FSETP.GEU.AND P1, PT, |R17|, 6.5827683646048100446e-37, PT ;  /* 0x036000001100780b */ /* 0x000fe20003f2e200 */
[----:B------:R-:W-:Y:S04]  /*0d40*/  BSSY.RECONVERGENT B0, `(.L_x_2) ;  /* 0x0000014000007945 */ /* 0x000fe80003800200 */
[----:B0-----:R-:W-:-:S08]  /*0d50*/  DFMA R20, R18, R24, 1 ;  /* 0x3ff000001214742b */ /* 0x001fd00000000018 */
[----:B------:R-:W-:-:S08]  /*0d60*/  DFMA R20, R20, R20, R20 ;  /* 0x000000141414722b */ /* 0x000fd00000000014 */
[----:B------:R-:W-:-:S08]  /*0d70*/  DFMA R20, R18, R20, R18 ;  /* 0x000000141214722b */ /* 0x000fd00000000012 */
[----:B------:R-:W-:-:S08]  /*0d80*/  DFMA R18, R20, R24, 1 ;  /* 0x3ff000001412742b */ /* 0x000fd00000000018 */
[----:B------:R-:W-:-:S08]  /*0d90*/  DFMA R18, R20, R18, R20 ;  /* 0x000000121412722b */ /* 0x000fd00000000014 */
[----:B------:R-:W-:-:S08]  /*0da0*/  DMUL R20, R16, R18 ;  /* 0x0000001210147228 */ /* 0x000fd00000000000 */
[----:B------:R-:W-:-:S08]  /*0db0*/  DFMA R24, R20, 9, R16 ;  /* 0x402200001418782b */ /* 0x000fd00000000010 */
[----:B------:R-:W-:-:S10]  /*0dc0*/  DFMA R18, R18, R24, R20 ;  /* 0x000000181212722b */ /* 0x000fd40000000014 */
[----:B------:R-:W-:-:S05]  /*0dd0*/  FFMA R20, RZ, -2.53125, R19 ;  /* 0xc0220000ff147823 */ /* 0x000fca0000000013 */
[----:B------:R-:W-:-:S13]  /*0de0*/  FSETP.GT.AND P0, PT, |R20|, 1.469367938527859385e-39, PT ;  /* 0x001000001400780b */ /* 0x000fda0003f04200 */
[----:B------:R-:W-:Y:S05]  /*0df0*/  @P0 BRA P1, `(.L_x_3) ;  /* 0x0000000000200947 */ /* 0x000fea0000800000 */
[----:B------:R-:W-:Y:S01]  /*0e00*/  IMAD.MOV.U32 R30, RZ, RZ, R16 ;  /* 0x000000ffff1e7224 */ /* 0x000fe200078e0010 */
[----:B------:R-:W-:Y:S01]  /*0e10*/  MOV R32, 0xe60 ;  /* 0x00000e6000207802 */ /* 0x000fe20000000f00 */
[----:B------:R-:W-:Y:S02]  /*0e20*/  IMAD.MOV.U32 R31, RZ, RZ, R17 ;  /* 0x000000ffff1f7224 */ /* 0x000fe400078e0011 */
[----:B------:R-:W-:Y:S02]  /*0e30*/  IMAD.MOV.U32 R26, RZ, RZ, RZ ;  /* 0x000000ffff1a7224 */ /* 0x000fe400078e00ff */
[----:B------:R-:W-:-:S07]  /*0e40*/  IMAD.MOV.U32 R27, RZ, RZ, -0x3fde0000 ;  /* 0xc0220000ff1b7424 */ /* 0x000fce00078e00ff */
[----:B------:R-:W-:Y:S05]  /*0e50*/  CALL.REL.NOINC `($__internal_1_$__cuda_sm20_div_rn_f64_full) ;  /* 0x0000005800007944 */ /* 0x000fea0003c00000 */
[----:B------:R-:W-:Y:S01]  /*0e60*/  MOV R18, R60 ;  /* 0x0000003c00127202 */ /* 0x000fe20000000f00 */
[----:B------:R-:W-:-:S07]  /*0e70*/  IMAD.MOV.U32 R19, RZ, RZ, R61 ;  /* 0x000000ffff137224 */ /* 0x000fce00078e003d */
.L_x_3:
[----:B------:R-:W-:Y:S05]  /*0e80*/  BSYNC.RECONVERGENT B0 ;  /* 0x0000000000007941 */ /* 0x000fea0003800200 */
.L_x_2:
[----:B------:R-:W0:Y:S01]  /*0e90*/  MUFU.RCP64H R21, -13.5 ;  /* 0xc02b000000157908 */ /* 0x000e220000001800 */
[----:B------:R-:W-:Y:S01]  /*0ea0*/  IMAD.MOV.U32 R26, RZ, RZ, 0x0 ;  /* 0x00000000ff1a7424 */ /* 0x000fe200078e00ff */
[----:B------:R-:W-:Y:S01]  /*0eb0*/  DMUL R30, R10, R16 ;  /* 0x000000100a1e7228 */ /* 0x000fe20000000000 */
[----:B------:R-:W-:Y:S01]  /*0ec0*/  IMAD.MOV.U32 R27, RZ, RZ, 0x402b0000 ;  /* 0x402b0000ff1b7424 */ /* 0x000fe200078e00ff */
[----:B------:R-:W-:Y:S01]  /*0ed0*/  BSSY.RECONVERGENT B0, `(.L_x_4) ;  /* 0x0000015000007945 */ /* 0x000fe20003800200 */
[----:B------:R-:W-:Y:S01]  /*0ee0*/  IMAD.MOV.U32 R20, RZ, RZ, 0x1 ;  /* 0x00000001ff147424 */ /* 0x000fe200078e00ff */
[----:B------:R-:W-:-:S06]  /*0ef0*/  DADD R18, R18, R4 ;  /* 0x0000000012127229 */ /* 0x000fcc0000000004 */
[----:B------:R-:W-:Y:S01]  /*0f00*/  FSETP.GEU.AND P1, PT, |R31|, 6.5827683646048100446e-37, PT ;  /* 0x036000001f00780b */ /* 0x000fe20003f2e200 */
[----:B0-----:R-:W-:-:S08]  /*0f10*/  DFMA R24, R20, R26, 1 ;  /* 0x3ff000001418742b */ /* 0x001fd0000000001a */
[----:B------:R-:W-:-:S08]  /*0f20*/  DFMA R24, R24, R24, R24 ;  /* 0x000000181818722b */ /* 0x000fd00000000018 */
[----:B------:R-:W-:-:S08]  /*0f30*/  DFMA R24, R20, R24, R20 ;  /* 0x000000181418722b */ /* 0x000fd00000000014 */
[----:B------:R-:W-:-:S08]  /*0f40*/  DFMA R20, R24, R26, 1 ;  /* 0x3ff000001814742b */ /* 0x000fd0000000001a */
[----:B------:R-:W-:-:S08]  /*0f50*/  DFMA R20, R24, R20, R24 ;  /* 0x000000141814722b */ /* 0x000fd00000000018 */
[----:B------:R-:W-:-:S08]  /*0f60*/  DMUL R16, R30, R20 ;  /* 0x000000141e107228 */ /* 0x000fd00000000000 */
[----:B------:R-:W-:-:S08]  /*0f70*/  DFMA R24, R16, 13.5, R30 ;  /* 0x402b00001018782b */ /* 0x000fd0000000001e */
[----:B------:R-:W-:-:S10]  /*0f80*/  DFMA R16, R20, R24, R16 ;  /* 0x000000181410722b */ /* 0x000fd40000000010 */
[----:B------:R-:W-:-:S05]  /*0f90*/  FFMA R20, RZ, -2.671875, R17 ;  /* 0xc02b0000ff147823 */ /* 0x000fca0000000011 */
[----:B------:R-:W-:-:S13]  /*0fa0*/  FSETP.GT.AND P0, PT, |R20|, 1.469367938527859385e-39, PT ;  /* 0x001000001400780b */ /* 0x000fda0003f04200 */
[----:B------:R-:W-:Y:S05]  /*0fb0*/  @P0 BRA P1, `(.L_x_5) ;  /* 0x0000000000180947 */ /* 0x000fea0000800000 */
[----:B------:R-:W-:Y:S01]  /*0fc0*/  IMAD.MOV.U32 R26, RZ, RZ, RZ ;  /* 0x000000ffff1a7224 */ /* 0x000fe200078e00ff */
[----:B------:R-:W-:Y:S02]  /*0fd0*/  MOV R27, 0xc02b0000 ;  /* 0xc02b0000001b7802 */ /* 0x000fe40000000f00 */
[----:B------:R-:W-:-:S07]  /*0fe0*/  MOV R32, 0x1000 ;  /* 0x0000100000207802 */ /* 0x000fce0000000f00 */
[----:B------:R-:W-:Y:S05]  /*0ff0*/  CALL.REL.NOINC `($__internal_1_$__cuda_sm20_div_rn_f64_full) ;  /* 0x0000005400987944 */ /* 0x000fea0003c00000 */
[----:B------:R-:W-:Y:S02]  /*1000*/  IMAD.MOV.U32 R16, RZ, RZ, R60 ;  /* 0x000000ffff107224 */ /* 0x000fe400078e003c */
[----:B------:R-:W-:-:S07]  /*1010*/  IMAD.MOV.U32 R17, RZ, RZ, R61 ;  /* 0x000000ffff117224 */ /* 0x000fce00078e003d */
.L_x_5:
[----:B------:R-:W-:Y:S05]  /*1020*/  BSYNC.RECONVERGENT B0 ;  /* 0x0000000000007941 */ /* 0x000fea0003800200 */
.L_x_4:
[----:B------:R-:W0:Y:S01]  /*1030*/  MUFU.RCP64H R5, 3 ;  /* 0x4008000000057908 */ /* 0x000e220000001800 */
[----:B------:R-:W-:Y:S01]  /*1040*/  IMAD.MOV.U32 R20, RZ, RZ, 0x0 ;  /* 0x00000000ff147424 */ /* 0x000fe200078e00ff */
[----:B------:R-:W-:Y:S01]  /*1050*/  DMUL R30, R10, R22 ;  /* 0x000000160a1e7228 */ /* 0x000fe20000000000 */
[----:B------:R-:W-:Y:S01]  /*1060*/  IMAD.MOV.U32 R21, RZ, RZ, 0x40080000 ;  /* 0x40080000ff157424 */ /* 0x000fe200078e00ff */
[----:B------:R-:W-:Y:S01]  /*1070*/  BSSY.RECONVERGENT B0, `(.L_x_6) ;  /* 0x0000014000007945 */ /* 0x000fe20003800200 */
[----:B------:R-:W-:-:S07]  /*1080*/  IMAD.MOV.U32 R4, RZ, RZ, 0x1 ;  /* 0x00000001ff047424 */ /* 0x000fce00078e00ff */
[----:B------:R-:W-:Y:S01]  /*1090*/  FSETP.GEU.AND P1, PT, |R31|, 6.5827683646048100446e-37, PT ;  /* 0x036000001f00780b */ /* 0x000fe20003f2e200 */
[----:B0-----:R-:W-:-:S08]  /*10a0*/  DFMA R24, R4, -R20, 1 ;  /* 0x3ff000000418742b */ /* 0x001fd00000000814 */
[----:B------:R-:W-:-:S08]  /*10b0*/  DFMA R24, R24, R24, R24 ;  /* 0x000000181818722b */ /* 0x000fd00000000018 */
[----:B------:R-:W-:-:S08]  /*10c0*/  DFMA R24, R4, R24, R4 ;  /* 0x000000180418722b */ /* 0x000fd00000000004 */
[----:B------:R-:W-:-:S08]  /*10d0*/  DFMA R20, R24, -R20, 1 ;  /* 0x3ff000001814742b */ /* 0x000fd00000000814 */
[----:B------:R-:W-:-:S08]  /*10e0*/  DFMA R24, R24, R20, R24 ;  /* 0x000000141818722b */ /* 0x000fd00000000018 */
[----:B------:R-:W-:-:S08]  /*10f0*/  DMUL R4, R24, R30 ;  /* 0x0000001e18047228 */ /* 0x000fd00000000000 */
[----:B------:R-:W-:-:S08]  /*1100*/  DFMA R20, R4, -3, R30 ;  /* 0xc00800000414782b */ /* 0x000fd0000000001e */
[----:B------:R-:W-:-:S10]  /*1110*/  DFMA R4, R24, R20, R4 ;  /* 0x000000141804722b */ /* 0x000fd40000000004 */
[----:B------:R-:W-:-:S05]  /*1120*/  FFMA R20, RZ, 2.125, R5 ;  /* 0x40080000ff147823 */ /* 0x000fca0000000005 */
[----:B------:R-:W-:-:S13]  /*1130*/  FSETP.GT.AND P0, PT, |R20|, 1.469367938527859385e-39, PT ;  /* 0x001000001400780b */ /* 0x000fda0003f04200 */
[----:B------:R-:W-:Y:S05]  /*1140*/  @P0 BRA P1, `(.L_x_7) ;  /* 0x0000000000180947 */ /* 0x000fea0000800000 */
[----:B------:R-:W-:Y:S01]  /*1150*/  MOV R26, RZ ;  /* 0x000000ff001a7202 */ /* 0x000fe20000000f00 */
[----:B------:R-:W-:Y:S01]  /*1160*/  IMAD.MOV.U32 R27, RZ, RZ, 0x40080000 ;  /* 0x40080000ff1b7424 */ /* 0x000fe200078e00ff */
[----:B------:R-:W-:-:S07]  /*1170*/  MOV R32, 0x1190 ;  /* 0x0000119000207802 */ /* 0x000fce0000000f00 */
[----:B------:R-:W-:Y:S05]  /*1180*/  CALL.REL.NOINC `($__internal_1_$__cuda_sm20_div_rn_f64_full) ;  /* 0x0000005400347944 */ /* 0x000fea0003c00000 */
[----:B------:R-:W-:Y:S02]  /*1190*/  IMAD.MOV.U32 R4, RZ, RZ, R60 ;  /* 0x000000ffff047224 */ /* 0x000fe400078e003c */
[----:B------:R-:W-:-:S07]  /*11a0*/  IMAD.MOV.U32 R5, RZ, RZ, R61 ;  /* 0x000000ffff057224 */ /* 0x000fce00078e003d */
.L_x_7:
[----:B------:R-:W-:Y:S05]  /*11b0*/  BSYNC.RECONVERGENT B0 ;  /* 0x0000000000007941 */ /* 0x000fea0003800200 */
.L_x_6:
[----:B------:R-:W-:Y:S01]  /*11c0*/  UMOV UR6, 0xe826d695 ;  /* 0xe826d69500067882 */ /* 0x000fe20000000000 */
[----:B------:R-:W-:Y:S01]  /*11d0*/  UMOV UR7, 0x3e112e0b ;  /* 0x3e112e0b00077882 */ /* 0x000fe20000000000 */
[----:B------:R-:W-:Y:S01]  /*11e0*/  DADD R4, R4, R16 ;  /* 0x0000000004047229 */ /* 0x000fe20000000010 */
[----:B------:R-:W-:Y:S01]  /*11f0*/  BSSY.RECONVERGENT B0, `(.L_x_8) ;  /* 0x000027c000007945 */ /* 0x000fe20003800200 */
[----:B------:R-:W-:-:S06]  /*1200*/  DSETP.GE.AND P0, PT, R18, -UR6, PT ;  /* 0x8000000612007e2a */ /* 0x000fcc000bf06000 */
[----:B------:R-:W-:-:S08]  /*1210*/  DADD R14, -R14, R4 ;  /* 0x000000000e0e7229 */ /* 0x000fd00000000104 */
[----:B------:R-:W-:Y:S05]  /*1220*/  @!P0 BRA `(.L_x_9) ;  /* 0x00000000007c8947 */ /* 0x000fea0003800000 */
[----:B------:R-:W0:Y:S01]  /*1230*/  MUFU.RCP64H R5, 3 ;  /* 0x4008000000057908 */ /* 0x000e220000001800 */
[----:B------:R-:W-:Y:S01]  /*1240*/  IMAD.MOV.U32 R14, RZ, RZ, 0x0 ;  /* 0x00000000ff0e7424 */ /* 0x000fe200078e00ff */
[----:B------:R-:W-:Y:S01]  /*1250*/  MOV R4, 0x1 ;  /* 0x0000000100047802 */ /* 0x000fe20000000f00 */
[----:B------:R-:W-:Y:S01]  /*1260*/  IMAD.MOV.U32 R15, RZ, RZ, 0x40080000 ;  /* 0x40080000ff0f7424 */ /* 0x000fe200078e00ff */
[----:B------:R-:W-:Y:S01]  /*1270*/  FSETP.GEU.AND P1, PT, |R11|, 6.5827683646048100446e-37, PT ;  /* 0x036000000b00780b */ /* 0x000fe20003f2e200 */
[----:B------:R-:W-:Y:S04]  /*1280*/  BSSY.RECONVERGENT B1, `(.L_x_10) ;  /* 0x0000014000017945 */ /* 0x000fe80003800200 */
        /* <DEDUP_REMOVED lines=11> */
[----:B------:R-:W-:Y:S01]  /*1340*/  IMAD.MOV.U32 R30, RZ, RZ, R10 ;  /* 0x000000ffff1e7224 */ /* 0x000fe200078e000a */
[----:B------:R-:W-:Y:S01]  /*1350*/  MOV R32, 0x13a0 ;  /* 0x000013a000207802 */ /* 0x000fe20000000f00 */
[----:B------:R-:W-:Y:S02]  /*1360*/  IMAD.MOV.U32 R31, RZ, RZ, R11 ;  /* 0x000000ffff1f7224 */ /* 0x000fe400078e000b */
[----:B------:R-:W-:Y:S02]  /*1370*/  IMAD.MOV.U32 R26, RZ, RZ, RZ ;  /* 0x000000ffff1a7224 */ /* 0x000fe400078e00ff */
[----:B------:R-:W-:-:S07]  /*1380*/  IMAD.MOV.U32 R27, RZ, RZ, 0x40080000 ;  /* 0x40080000ff1b7424 */ /* 0x000fce00078e00ff */
[----:B------:R-:W-:Y:S05]  /*1390*/  CALL.REL.NOINC `($__internal_1_$__cuda_sm20_div_rn_f64_full) ;  /* 0x0000005000b07944 */ /* 0x000fea0003c00000 */
[----:B------:R-:W-:Y:S01]  /*13a0*/  IMAD.MOV.U32 R4, RZ, RZ, R60 ;  /* 0x000000ffff047224 */ /* 0x000fe200078e003c */
[----:B------:R-:W-:-:S07]  /*13b0*/  MOV R5, R61 ;  /* 0x0000003d00057202 */ /* 0x000fce0000000f00 */
.L_x_11:
[----:B------:R-:W-:Y:S05]  /*13c0*/  BSYNC.RECONVERGENT B1 ;  /* 0x0000000000017941 */ /* 0x000fea0003800200 */
.L_x_10:
[----:B------:R-:W0:Y:S02]  /*13d0*/  F2F.F32.F64 R11, R4 ;  /* 0x00000004000b7310 */ /* 0x000e240000301000 */
[----:B0-----:R0:W-:Y:S04]  /*13e0*/  STG.E desc[UR36][R40.64], R11 ;  /* 0x0000000b28007986 */ /* 0x0011e8000c101924 */
[----:B------:R0:W-:Y:S04]  /*13f0*/  STG.E desc[UR36][R40.64+0x4], R11 ;  /* 0x0000040b28007986 */ /* 0x0001e8000c101924 */
[----:B------:R0:W-:Y:S01]  /*1400*/  STG.E desc[UR36][R40.64+0x8], R11 ;  /* 0x0000080b28007986 */ /* 0x0001e2000c101924 */
[----:B------:R-:W-:Y:S05]  /*1410*/  BRA `(.L_x_12) ;  /* 0x0000002400647947 */ /* 0x000fea0003800000 */
.L_x_9:
[----:B------:R-:W-:Y:S01]  /*1420*/  DADD R22, -RZ, -R18 ;  /* 0x00000000ff167229 */ /* 0x000fe20000000912 */
[----:B------:R-:W-:Y:S01]  /*1430*/  IMAD.MOV.U32 R20, RZ, RZ, 0x0 ;  /* 0x00000000ff147424 */ /* 0x000fe200078e00ff */
[----:B------:R-:W-:Y:S01]  /*1440*/  BSSY.RECONVERGENT B1, `(.L_x_13) ;  /* 0x0000012000017945 */ /* 0x000fe20003800200 */
[----:B------:R-:W-:-:S03]  /*1450*/  IMAD.MOV.U32 R21, RZ, RZ, 0x3fd80000 ;  /* 0x3fd80000ff157424 */ /* 0x000fc600078e00ff */
[----:B------:R-:W0:Y:S04]  /*1460*/  MUFU.RSQ64H R5, R23 ;  /* 0x0000001700057308 */ /* 0x000e280000001c00 */
[----:B------:R-:W-:-:S05]  /*1470*/  VIADD R4, R23, 0xfcb00000 ;  /* 0xfcb0000017047836 */ /* 0x000fca0000000000 */
[----:B------:R-:W-:Y:S01]  /*1480*/  ISETP.GE.U32.AND P0, PT, R4, 0x7ca00000, PT ;  /* 0x7ca000000400780c */ /* 0x000fe20003f06070 */
[----:B0-----:R-:W-:-:S08]  /*1490*/  DMUL R16, R4, R4 ;  /* 0x0000000404107228 */ /* 0x001fd00000000000 */
[----:B------:R-:W-:-:S08]  /*14a0*/  DFMA R16, -R18, -R16, 1 ;  /* 0x3ff000001210742b */ /* 0x000fd00000000910 */
[----:B------:R-:W-:Y:S02]  /*14b0*/  DFMA R20, R16, R20, 0.5 ;  /* 0x3fe000001014742b */ /* 0x000fe40000000014 */
[----:B------:R-:W-:-:S08]  /*14c0*/  DMUL R16, R4, R16 ;  /* 0x0000001004107228 */ /* 0x000fd00000000000 */
[----:B------:R-:W-:-:S08]  /*14d0*/  DFMA R20, R20, R16, R4 ;  /* 0x000000101414722b */ /* 0x000fd00000000004 */
[----:B------:R-:W-:Y:S02]  /*14e0*/  DMUL R24, R18, -R20 ;  /* 0x8000001412187228 */ /* 0x000fe40000000000 */
[----:B------:R-:W-:Y:S02]  /*14f0*/  VIADD R17, R21, 0xfff00000 ;  /* 0xfff0000015117836 */ /* 0x000fe40000000000 */
[----:B------:R-:W-:-:S04]  /*1500*/  IMAD.MOV.U32 R16, RZ, RZ, R20 ;  /* 0x000000ffff107224 */ /* 0x000fc800078e0014 */
[----:B------:R-:W-:-:S08]  /*1510*/  DFMA R26, R24, -R24, -R18 ;  /* 0x80000018181a722b */ /* 0x000fd00000000812 */
[----:B------:R-:W-:Y:S01]  /*1520*/  DFMA R42, R26, R16, R24 ;  /* 0x000000101a2a722b */ /* 0x000fe20000000018 */
[----:B------:R-:W-:Y:S10]  /*1530*/  @!P0 BRA `(.L_x_14) ;  /* 0x0000000000088947 */ /* 0x000ff40003800000 */
[----:B------:R-:W-:-:S07]  /*1540*/  MOV R28, 0x1560 ;  /* 0x00001560001c7802 */ /* 0x000fce0000000f00 */
[----:B------:R-:W-:Y:S05]  /*1550*/  CALL.REL.NOINC `($__internal_2_$__cuda_sm20_dsqrt_rn_f64_mediumpath_v1) ;  /* 0x0000005400ac7944 */ /* 0x000fea0003c00000 */
.L_x_14:
[----:B------:R-:W-:Y:S05]  /*1560*/  BSYNC.RECONVERGENT B1 ;  /* 0x0000000000017941 */ /* 0x000fea0003800200 */
.L_x_13:
[----:B------:R-:W0:Y:S01]  /*1570*/  MUFU.RCP64H R5, 3 ;  /* 0x4008000000057908 */ /* 0x000e220000001800 */
[----:B------:R-:W-:Y:S01]  /*1580*/  MOV R16, 0x0 ;  /* 0x0000000000107802 */ /* 0x000fe20000000f00 */
[----:B------:R-:W-:Y:S01]  /*1590*/  IMAD.MOV.U32 R17, RZ, RZ, 0x40080000 ;  /* 0x40080000ff117424 */ /* 0x000fe200078e00ff */
[----:B------:R-:W-:Y:S01]  /*15a0*/  FSETP.GEU.AND P1, PT, |R11|, 6.5827683646048100446e-37, PT ;  /* 0x036000000b00780b */ /* 0x000fe20003f2e200 */
[----:B------:R-:W-:Y:S01]  /*15b0*/  IMAD.MOV.U32 R4, RZ, RZ, 0x1 ;  /* 0x00000001ff047424 */ /* 0x000fe200078e00ff */
[----:B------:R-:W-:Y:S01]  /*15c0*/  BSSY.RECONVERGENT B1, `(.L_x_15) ;  /* 0x0000015000017945 */ /* 0x000fe20003800200 */
[----:B------:R-:W-:-:S04]  /*15d0*/  DADD R42, R42, R42 ;  /* 0x000000002a2a7229 */ /* 0x000fc8000000002a */
        /* <DEDUP_REMOVED lines=13> */
[----:B------:R-:W-:Y:S01]  /*16b0*/  IMAD.MOV.U32 R31, RZ, RZ, R11 ;  /* 0x000000ffff1f7224 */ /* 0x000fe200078e000b */
[----:B------:R-:W-:Y:S01]  /*16c0*/  MOV R32, 0x16f0 ;  /* 0x000016f000207802 */ /* 0x000fe20000000f00 */
[----:B------:R-:W-:-:S07]  /*16d0*/  IMAD.MOV.U32 R26, RZ, RZ, RZ ;  /* 0x000000ffff1a7224 */ /* 0x000fce00078e00ff */
[----:B------:R-:W-:Y:S05]  /*16e0*/  CALL.REL.NOINC `($__internal_1_$__cuda_sm20_div_rn_f64_full) ;  /* 0x0000004c00dc7944 */ /* 0x000fea0003c00000 */
[----:B------:R-:W-:Y:S02]  /*16f0*/  IMAD.MOV.U32 R4, RZ, RZ, R60 ;  /* 0x000000ffff047224 */ /* 0x000fe400078e003c */
[----:B------:R-:W-:-:S07]  /*1700*/  IMAD.MOV.U32 R5, RZ, RZ, R61 ;  /* 0x000000ffff057224 */ /* 0x000fce00078e003d */
.L_x_16:
[----:B------:R-:W-:Y:S05]  /*1710*/  BSYNC.RECONVERGENT B1 ;  /* 0x0000000000017941 */ /* 0x000fea0003800200 */
.L_x_15:
[----:B------:R-:W-:Y:S01]  /*1720*/  DMUL R20, R18, R42 ;  /* 0x0000002a12147228 */ /* 0x000fe20000000000 */
[----:B------:R-:W-:Y:S01]  /*1730*/  IMAD.MOV.U32 R10, RZ, RZ, 0x1 ;  /* 0x00000001ff0a7424 */ /* 0x000fe200078e00ff */
[----:B------:R-:W-:Y:S01]  /*1740*/  FSETP.GEU.AND P1, PT, |R15|, 6.5827683646048100446e-37, PT ;  /* 0x036000000f00780b */ /* 0x000fe20003f2e200 */
[----:B------:R-:W-:Y:S03]  /*1750*/  BSSY.RECONVERGENT B1, `(.L_x_17) ;  /* 0x0000015000017945 */ /* 0x000fe60003800200 */
[----:B------:R-:W0:Y:S02]  /*1760*/  MUFU.RCP64H R11, R21 ;  /* 0x00000015000b7308 */ /* 0x000e240000001800 */
[----:B0-----:R-:W-:-:S08]  /*1770*/  DFMA R16, -R20, R10, 1 ;  /* 0x3ff000001410742b */ /* 0x001fd0000000010a */
[----:B------:R-:W-:-:S08]  /*1780*/  DFMA R16, R16, R16, R16 ;  /* 0x000000101010722b */ /* 0x000fd00000000010 */
[----:B------:R-:W-:-:S08]  /*1790*/  DFMA R16, R10, R16, R10 ;  /* 0x000000100a10722b */ /* 0x000fd0000000000a */
[----:B------:R-:W-:-:S08]  /*17a0*/  DFMA R10, -R20, R16, 1 ;  /* 0x3ff00000140a742b */ /* 0x000fd00000000110 */
[----:B------:R-:W-:-:S08]  /*17b0*/  DFMA R10, R16, R10, R16 ;  /* 0x0000000a100a722b */ /* 0x000fd00000000010 */
[----:B------:R-:W-:-:S08]  /*17c0*/  DMUL R16, R14, R10 ;  /* 0x0000000a0e107228 */ /* 0x000fd00000000000 */
[----:B------:R-:W-:-:S08]  /*17d0*/  DFMA R18, -R20, R16, R14 ;  /* 0x000000101412722b */ /* 0x000fd0000000010e */
[----:B------:R-:W-:-:S10]  /*17e0*/  DFMA R10, R10, R18, R16 ;  /* 0x000000120a0a722b */ /* 0x000fd40000000010 */
[----:B------:R-:W-:-:S05]  /*17f0*/  FFMA R16, RZ, R21, R11 ;  /* 0x00000015ff107223 */ /* 0x000fca000000000b */
[----:B------:R-:W-:-:S13]  /*1800*/  FSETP.GT.AND P0, PT, |R16|, 1.469367938527859385e-39, PT ;  /* 0x001000001000780b */ /* 0x000fda0003f04200 */
[----:B------:R-:W-:Y:S05]  /*1810*/  @P0 BRA P1, `(.L_x_18) ;  /* 0x0000000000200947 */ /* 0x000fea0000800000 */
[----:B------:R-:W-:Y:S01]  /*1820*/  IMAD.MOV.U32 R30, RZ, RZ, R14 ;  /* 0x000000ffff1e7224 */ /* 0x000fe200078e000e */
[----:B------:R-:W-:Y:S01]  /*1830*/  MOV R26, R20 ;  /* 0x00000014001a7202 */ /* 0x000fe20000000f00 */
[----:B------:R-:W-:Y:S01]  /*1840*/  IMAD.MOV.U32 R31, RZ, RZ, R15 ;  /* 0x000000ffff1f7224 */ /* 0x000fe200078e000f */
[----:B------:R-:W-:Y:S01]  /*1850*/  MOV R32, 0x1880 ;  /* 0x0000188000207802 */ /* 0x000fe20000000f00 */
[----:B------:R-:W-:-:S07]  /*1860*/  IMAD.MOV.U32 R27, RZ, RZ, R21 ;  /* 0x000000ffff1b7224 */ /* 0x000fce00078e0015 */
[----:B------:R-:W-:Y:S05]  /*1870*/  CALL.REL.NOINC `($__internal_1_$__cuda_sm20_div_rn_f64_full) ;  /* 0x0000004c00787944 */ /* 0x000fea0003c00000 */
[----:B------:R-:W-:Y:S02]  /*1880*/  IMAD.MOV.U32 R10, RZ, RZ, R60 ;  /* 0x000000ffff0a7224 */ /* 0x000fe400078e003c */
[----:B------:R-:W-:-:S07]  /*1890*/  IMAD.MOV.U32 R11, RZ, RZ, R61 ;  /* 0x000000ffff0b7224 */ /* 0x000fce00078e003d */
.L_x_18:
[----:B------:R-:W-:Y:S05]  /*18a0*/  BSYNC.RECONVERGENT B1 ;  /* 0x0000000000017941 */ /* 0x000fea0003800200 */
.L_x_17:
[----:B------:R-:W-:Y:S01]  /*18b0*/  UMOV UR6, 0xe7210be9 ;  /* 0xe7210be900067882 */ /* 0x000fe20000000000 */
[----:B------:R-:W-:Y:S01]  /*18c0*/  UMOV UR7, 0x3feffffd ;  /* 0x3feffffd00077882 */ /* 0x000fe20000000000 */
[----:B------:R-:W-:Y:S01]  /*18d0*/  BSSY.RECONVERGENT B1, `(.L_x_19) ;  /* 0x00001ea000017945 */ /* 0x000fe20003800200 */
[----:B------:R-:W-:-:S14]  /*18e0*/  DSETP.GT.AND P0, PT, R10, UR6, PT ;  /* 0x000000060a007e2a */ /* 0x000fdc000bf04000 */
[C-C-:B------:R-:W-:Y:S02]  /*18f0*/  @P0 DFMA R16, R42.reuse, -0.5, R4.reuse ;  /* 0xbfe000002a10082b */ /* 0x140fe40000000004 */
[----:B------:R-:W-:-:S05]  /*1900*/  @P0 DADD R18, R42, R4 ;  /* 0x000000002a120229 */ /* 0x000fca0000000004 */
[----:B------:R0:W-:Y:S03]  /*1910*/  @P0 STL.64 [R1+0x10], R16 ;  /* 0x0000101001000387 */ /* 0x0001e60000100a00 */
[----:B------:R-:W-:Y:S01]  /*1920*/  @P0 IMAD.MOV.U32 R14, RZ, RZ, R16 ;  /* 0x000000ffff0e0224 */ /* 0x000fe200078e0010 */
[----:B------:R0:W-:Y:S01]  /*1930*/  @P0 STL.64 [R1+0x8], R16 ;  /* 0x0000081001000387 */ /* 0x0001e20000100a00 */
[----:B------:R-:W-:-:S03]  /*1940*/  @P0 IMAD.MOV.U32 R15, RZ, RZ, R17 ;  /* 0x000000ffff0f0224 */ /* 0x000fc600078e0011 */
[----:B------:R0:W-:Y:S01]  /*1950*/  @P0 STL.64 [R1], R18 ;  /* 0x0000001201000387 */ /* 0x0001e20000100a00 */
[----:B------:R-:W-:Y:S05]  /*1960*/  @P0 BRA `(.L_x_20) ;  /* 0x0000001c00800947 */ /* 0x000fea0003800000 */
[----:B------:R-:W-:Y:S01]  /*1970*/  UMOV UR6, 0xe7210be9 ;  /* 0xe7210be900067882 */ /* 0x000fe20000000000 */
[----:B------:R-:W-:Y:S02]  /*1980*/  UMOV UR7, 0x3feffffd ;  /* 0x3feffffd00077882 */ /* 0x000fe40000000000 */
[----:B------:R-:W-:-:S14]  /*1990*/  DSETP.GEU.AND P0, PT, R10, -UR6, PT ;  /* 0x800000060a007e2a */ /* 0x000fdc000bf0e000 */
[C-C-:B0-----:R-:W-:Y:S02]  /*19a0*/  @!P0 DFMA R16, R42.reuse, 0.5, R4.reuse ;  /* 0x3fe000002a10882b */ /* 0x141fe40000000004 */
[----:B------:R-:W-:-:S05]  /*19b0*/  @!P0 DADD R18, -R42, R4 ;  /* 0x000000002a128229 */ /* 0x000fca0000000104 */
[----:B------:R1:W-:Y:S03]  /*19c0*/  @!P0 STL.64 [R1+0x10], R16 ;  /* 0x0000101001008387 */ /* 0x0003e60000100a00 */
[----:B------:R-:W-:Y:S01]  /*19d0*/  @!P0 MOV R14, R16 ;  /* 0x00000010000e8202 */ /* 0x000fe20000000f00 */
[----:B------:R1:W-:Y:S01]  /*19e0*/  @!P0 STL.64 [R1+0x8], R16 ;  /* 0x0000081001008387 */ /* 0x0003e20000100a00 */
[----:B------:R-:W-:-:S03]  /*19f0*/  @!P0 IMAD.MOV.U32 R15, RZ, RZ, R17 ;  /* 0x000000ffff0f8224 */ /* 0x000fc600078e0011 */
[----:B------:R1:W-:Y:S01]  /*1a00*/  @!P0 STL.64 [R1], R18 ;  /* 0x0000001201008387 */ /* 0x0003e20000100a00 */
[----:B------:R-:W-:Y:S05]  /*1a10*/  @!P0 BRA `(.L_x_20) ;  /* 0x0000001c00548947 */ /* 0x000fea0003800000 */
[CC--:B-1----:R-:W-:Y:S01]  /*1a20*/  DMUL R16, R10.reuse, R10.reuse ;  /* 0x0000000a0a107228 */ /* 0x0c2fe20000000000 */
[----:B------:R-:W-:Y:S01]  /*1a30*/  IMAD.MOV.U32 R14, RZ, RZ, 0x180754af ;  /* 0x180754afff0e7424 */ /* 0x000fe200078e00ff */
[----:B------:R-:W-:Y:S01]  /*1a40*/  UMOV UR6, 0xdc1895e9 ;  /* 0xdc1895e900067882 */ /* 0x000fe20000000000 */
[----:B------:R-:W-:Y:S01]  /*1a50*/  IMAD.MOV.U32 R15, RZ, RZ, 0x3fb3823b ;  /* 0x3fb3823bff0f7424 */ /* 0x000fe200078e00ff */
[----:B------:R-:W-:Y:S01]  /*1a60*/  UMOV UR7, 0x3fb0066b ;  /* 0x3fb0066b00077882 */ /* 0x000fe20000000000 */
[----:B------:R-:W-:Y:S01]  /*1a70*/  DADD R54, -|R10|, 1 ;  /* 0x3ff000000a367429 */ /* 0x000fe20000000300 */
[----:B------:R-:W-:Y:S01]  /*1a80*/  IMAD.MOV.U32 R20, RZ, RZ, 0x66faac4b ;  /* 0x66faac4bff147424 */ /* 0x000fe200078e00ff */
[----:B------:R-:W-:Y:S01]  /*1a90*/  UMOV UR8, 0xa31e6cb7 ;  /* 0xa31e6cb700087882 */ /* 0x000fe20000000000 */
[----:B------:R-:W-:Y:S01]  /*1aa0*/  IMAD.MOV.U32 R21, RZ, RZ, 0x3ebac2fe ;  /* 0x3ebac2feff157424 */ /* 0x000fe200078e00ff */
[C---:B------:R-:W-:Y:S01]  /*1ab0*/  DFMA R14, R16.reuse, UR6, -R14 ;  /* 0x00000006100e7c2b */ /* 0x040fe2000800080e */
[----:B------:R-:W-:Y:S01]  /*1ac0*/  UMOV UR6, 0xcc2f79ae ;  /* 0xcc2f79ae00067882 */ /* 0x000fe20000000000 */
[----:B------:R-:W-:Y:S01]  /*1ad0*/  UMOV UR7, 0x3fb11e52 ;  /* 0x3fb11e5200077882 */ /* 0x000fe20000000000 */
[----:B------:R-:W-:Y:S01]  /*1ae0*/  UMOV UR9, 0x3f91df02 ;  /* 0x3f91df0200097882 */ /* 0x000fe20000000000 */
[----:B------:R-:W-:Y:S01]  /*1af0*/  BSSY.RECONVERGENT B2, `(.L_x_21) ;  /* 0x0000076000027945 */ /* 0x000fe20003800200 */
[----:B------:R-:W-:Y:S01]  /*1b00*/  DMUL R52, RZ, |R10| ;  /* 0x4000000aff347228 */ /* 0x000fe20000000000 */
[----:B------:R-:W-:Y:S01]  /*1b10*/  IADD3 R45, PT, PT, R55, -0x100000, RZ ;  /* 0xfff00000372d7810 */ /* 0x000fe20007ffe0ff */
[----:B------:R-:W-:Y:S01]  /*1b20*/  IMAD.MOV.U32 R44, RZ, RZ, R54 ;  /* 0x000000ffff2c7224 */ /* 0x000fe200078e0036 */
[----:B------:R-:W-:Y:S01]  /*1b30*/  DFMA R14, R16, R14, UR6 ;  /* 0x00000006100e7e2b */ /* 0x000fe2000800000e */
[----:B------:R-:W-:Y:S01]  /*1b40*/  UMOV UR6, 0x3526861b ;  /* 0x3526861b00067882 */ /* 0x000fe20000000000 */
[----:B------:R-:W-:-:S06]  /*1b50*/  UMOV UR7, 0x3f924eaf ;  /* 0x3f924eaf00077882 */ /* 0x000fcc0000000000 */
[----:B------:R-:W-:Y:S01]  /*1b60*/  DFMA R18, R16, R14, -UR6 ;  /* 0x8000000610127e2b */ /* 0x000fe2000800000e */
[----:B------:R-:W-:Y:S01]  /*1b70*/  UMOV UR6, 0x71155f70 ;  /* 0x71155f7000067882 */ /* 0x000fe20000000000 */
[----:B------:R-:W-:Y:S02]  /*1b80*/  UMOV UR7, 0x3ec715b3 ;  /* 0x3ec715b300077882 */ /* 0x000fe40000000000 */
[----:B------:R-:W-:Y:S01]  /*1b90*/  DFMA R14, R54, UR6, -R20 ;  /* 0x00000006360e7c2b */ /* 0x000fe20008000814 */
[----:B------:R-:W-:Y:S01]  /*1ba0*/  UMOV UR6, 0x8efcd9b8 ;  /* 0x8efcd9b800067882 */ /* 0x000fe20000000000 */
[----:B------:R-:W-:Y:S02]  /*1bb0*/  UMOV UR7, 0x3ed9a9b8 ;  /* 0x3ed9a9b800077882 */ /* 0x000fe40000000000 */
[----:B------:R-:W-:Y:S01]  /*1bc0*/  DFMA R18, R16, R18, UR8 ;  /* 0x0000000810127e2b */ /* 0x000fe20008000012 */
[----:B------:R-:W-:Y:S01]  /*1bd0*/  UMOV UR8, 0xb0eec6cc ;  /* 0xb0eec6cc00087882 */ /* 0x000fe20000000000 */
[----:B------:R-:W-:-:S02]  /*1be0*/  UMOV UR9, 0x3f847d18 ;  /* 0x3f847d1800097882 */ /* 0x000fc40000000000 */
[----:B------:R-:W-:Y:S01]  /*1bf0*/  DFMA R14, R54, R14, UR6 ;  /* 0x00000006360e7e2b */ /* 0x000fe2000800000e */
[----:B------:R-:W-:Y:S01]  /*1c00*/  UMOV UR6, 0xa8a0c4c3 ;  /* 0xa8a0c4c300067882 */ /* 0x000fe20000000000 */
[----:B------:R-:W-:Y:S02]  /*1c10*/  UMOV UR7, 0x3edd0f40 ;  /* 0x3edd0f4000077882 */ /* 0x000fe40000000000 */
[----:B------:R-:W-:Y:S01]  /*1c20*/  DFMA R18, R16, R18, UR8 ;  /* 0x0000000810127e2b */ /* 0x000fe20008000012 */
        /* <DEDUP_REMOVED lines=47> */
[----:B------:R-:W-:Y:S02]  /*1f20*/  DMUL R18, R16, R18 ;  /* 0x0000001210127228 */ /* 0x000fe40000000000 */
[----:B------:R-:W-:-:S02]  /*1f30*/  DADD R16, -RZ, |R10| ;  /* 0x00000000ff107229 */ /* 0x000fc4000000050a */
[----:B------:R-:W-:Y:S01]  /*1f40*/  DFMA R14, R54, R14, UR6 ;  /* 0x00000006360e7e2b */ /* 0x000fe2000800000e */
[----:B------:R-:W-:Y:S01]  /*1f50*/  UMOV UR6, 0x55555555 ;  /* 0x5555555500067882 */ /* 0x000fe20000000000 */
[----:B------:R-:W-:Y:S02]  /*1f60*/  UMOV UR7, 0x3fb55555 ;  /* 0x3fb5555500077882 */ /* 0x000fe40000000000 */
[----:B------:R-:W-:-:S04]  /*1f70*/  DFMA R18, R18, |R10|, |R10| ;  /* 0x4000000a1212722b */ /* 0x000fc8000000040a */
[----:B------:R-:W-:Y:S01]  /*1f80*/  ISETP.GE.AND P2, PT, R17, 0x3fe26666, PT ;  /* 0x3fe266661100780c */ /* 0x000fe20003f46270 */
[----:B------:R-:W-:Y:S01]  /*1f90*/  DFMA R14, R54, R14, UR6 ;  /* 0x00000006360e7e2b */ /* 0x000fe2000800000e */
[----:B------:R-:W-:Y:S01]  /*1fa0*/  UMOV UR6, 0x33145c07 ;  /* 0x33145c0700067882 */ /* 0x000fe20000000000 */
[----:B------:R-:W-:Y:S01]  /*1fb0*/  UMOV UR7, 0x3c91a626 ;  /* 0x3c91a62600077882 */ /* 0x000fe20000000000 */
[C---:B------:R-:W-:Y:S02]  /*1fc0*/  DADD R48, R18.reuse, -UR8 ;  /* 0x8000000812307e29 */ /* 0x040fe40008000000 */
[----:B------:R-:W-:Y:S01]  /*1fd0*/  DADD R46, R18, UR6 ;  /* 0x00000006122e7e29 */ /* 0x000fe20008000000 */
[----:B------:R-:W-:Y:S01]  /*1fe0*/  UMOV UR6, 0x54442d18 ;  /* 0x54442d1800067882 */ /* 0x000fe20000000000 */
[----:B------:R-:W-:Y:S01]  /*1ff0*/  UMOV UR7, 0x3ff921fb ;  /* 0x3ff921fb00077882 */ /* 0x000fe20000000000 */
[----:B------:R-:W-:-:S03]  /*2000*/  DMUL R50, R54, R14 ;  /* 0x0000000e36327228 */ /* 0x000fc60000000000 */
[----:B------:R-:W-:Y:S02]  /*2010*/  DADD R48, -R48, UR6 ;  /* 0x0000000630307e29 */ /* 0x000fe40008000100 */
[----:B------:R-:W-:Y:S01]  /*2020*/  DADD R46, R46, UR6 ;  /* 0x000000062e2e7e29 */ /* 0x000fe20008000000 */
[----:B------:R-:W-:Y:S10]  /*2030*/  @!P2 BRA `(.L_x_22) ;  /* 0x000000000078a947 */ /* 0x000ff40003800000 */
[----:B------:R-:W0:Y:S01]  /*2040*/  MUFU.RSQ64H R15, R45 ;  /* 0x0000002d000f7308 */ /* 0x000e220000001c00 */
[----:B------:R-:W-:Y:S01]  /*2050*/  IMAD.MOV.U32 R14, RZ, RZ, RZ ;  /* 0x000000ffff0e7224 */ /* 0x000fe200078e00ff */
[----:B------:R-:W-:Y:S01]  /*2060*/  ISETP.GE.AND P0, PT, R55, 0x1, PT ;  /* 0x000000013700780c */ /* 0x000fe20003f06270 */
[----:B------:R-:W-:Y:S01]  /*2070*/  IMAD.MOV.U32 R16, RZ, RZ, RZ ;  /* 0x000000ffff107224 */ /* 0x000fe200078e00ff */
[----:B------:R-:W-:Y:S01]  /*2080*/  UMOV UR6, 0x33145c07 ;  /* 0x33145c0700067882 */ /* 0x000fe20000000000 */
[----:B------:R-:W-:Y:S02]  /*2090*/  UMOV UR7, 0x3ca1a626 ;  /* 0x3ca1a62600077882 */ /* 0x000fe40000000000 */
[----:B0-----:R-:W-:Y:S01]  /*20a0*/  DMUL R18, R44, R14 ;  /* 0x0000000e2c127228 */ /* 0x001fe20000000000 */
[----:B------:R-:W-:-:S07]  /*20b0*/  VIADD R17, R15, 0xfff00000 ;  /* 0xfff000000f117836 */ /* 0x000fce0000000000 */
[----:B------:R-:W-:-:S08]  /*20c0*/  DFMA R20, R18, -R18, R44 ;  /* 0x800000121214722b */ /* 0x000fd0000000002c */
[----:B------:R-:W-:-:S08]  /*20d0*/  DFMA R20, R16, R20, R18 ;  /* 0x000000141014722b */ /* 0x000fd00000000012 */
[-C--:B------:R-:W-:Y:S02]  /*20e0*/  DFMA R14, R14, -R20.reuse, 1 ;  /* 0x3ff000000e0e742b */ /* 0x080fe40000000814 */
[----:B------:R-:W-:-:S06]  /*20f0*/  DFMA R18, R20, -R20, R44 ;  /* 0x800000141412722b */ /* 0x000fcc000000002c */
[----:B------:R-:W-:-:S08]  /*2100*/  DFMA R14, R16, R14, R16 ;  /* 0x0000000e100e722b */ /* 0x000fd00000000010 */
[----:B------:R-:W-:-:S10]  /*2110*/  DFMA R14, R14, R18, R20 ;  /* 0x000000120e0e722b */ /* 0x000fd40000000014 */
[----:B------:R-:W-:-:S06]  /*2120*/  VIADD R15, R15, 0x100000 ;  /* 0x001000000f0f7836 */ /* 0x000fcc0000000000 */
[----:B------:R-:W-:-:S10]  /*2130*/  DFMA R14, R50, R14, R14 ;  /* 0x0000000e320e722b */ /* 0x000fd4000000000e */
[----:B------:R-:W-:Y:S02]  /*2140*/  FSEL R16, R52, R14, !P0 ;  /* 0x0000000e34107208 */ /* 0x000fe40004000000 */
[----:B------:R-:W-:Y:S02]  /*2150*/  FSEL R17, R53, R15, !P0 ;  /* 0x0000000f35117208 */ /* 0x000fe40004000000 */
[----:B------:R-:W-:-:S04]  /*2160*/  ISETP.GE.AND P0, PT, R55, RZ, PT ;  /* 0x000000ff3700720c */ /* 0x000fc80003f06270 */
[----:B------:R-:W-:-:S10]  /*2170*/  DMUL R14, R16, +INF ;  /* 0x7ff00000100e7828 */ /* 0x000fd40000000000 */
[----:B------:R-:W-:Y:S02]  /*2180*/  FSEL R16, R14, R16, !P0 ;  /* 0x000000100e107208 */ /* 0x000fe40004000000 */
[----:B------:R-:W-:Y:S02]  /*2190*/  FSEL R17, R15, R17, !P0 ;  /* 0x000000110f117208 */ /* 0x000fe40004000000 */
[----:B------:R-:W-:-:S04]  /*21a0*/  ISETP.GE.AND P0, PT, R11, RZ, PT ;  /* 0x000000ff0b00720c */ /* 0x000fc80003f06270 */
[----:B------:R-:W-:Y:S01]  /*21b0*/  DADD R14, R16, -UR6 ;  /* 0x80000006100e7e29 */ /* 0x000fe20008000000 */
[----:B------:R-:W-:Y:S01]  /*21c0*/  UMOV UR6, 0x54442d18 ;  /* 0x54442d1800067882 */ /* 0x000fe20000000000 */
[----:B------:R-:W-:-:S06]  /*21d0*/  UMOV UR7, 0x400921fb ;  /* 0x400921fb00077882 */ /* 0x000fcc0000000000 */
[----:B------:R-:W-:-:S10]  /*21e0*/  DADD R14, -R14, UR6 ;  /* 0x000000060e0e7e29 */ /* 0x000fd40008000100 */
[----:B------:R-:W-:Y:S02]  /*21f0*/  FSEL R14, R14, R16, !P0 ;  /* 0x000000100e0e7208 */ /* 0x000fe40004000000 */
[----:B------:R-:W-:Y:S01]  /*2200*/  FSEL R15, R15, R17, !P0 ;  /* 0x000000110f0f7208 */ /* 0x000fe20004000000 */
[----:B------:R-:W-:Y:S06]  /*2210*/  BRA `(.L_x_23) ;  /* 0x00000000000c7947 */ /* 0x000fec0003800000 */
.L_x_22:
[----:B------:R-:W-:-:S04]  /*2220*/  ISETP.GE.AND P0, PT, R11, RZ, PT ;  /* 0x000000ff0b00720c */ /* 0x000fc80003f06270 */
[----:B------:R-:W-:Y:S02]  /*2230*/  FSEL R14, R46, R48, !P0 ;  /* 0x000000302e0e7208 */ /* 0x000fe40004000000 */
[----:B------:R-:W-:-:S07]  /*2240*/  FSEL R15, R47, R49, !P0 ;  /* 0x000000312f0f7208 */ /* 0x000fce0004000000 */
.L_x_23:
[----:B------:R-:W-:Y:S05]  /*2250*/  BSYNC.RECONVERGENT B2 ;  /* 0x0000000000027941 */ /* 0x000fea0003800200 */
.L_x_21:
[----:B------:R-:W0:Y:S01]  /*2260*/  MUFU.RCP64H R17, 3 ;  /* 0x4008000000117908 */ /* 0x000e220000001800 */
[----:B------:R-:W-:Y:S01]  /*2270*/  MOV R18, 0x0 ;  /* 0x0000000000127802 */ /* 0x000fe20000000f00 */
[----:B------:R-:W-:Y:S01]  /*2280*/  IMAD.MOV.U32 R19, RZ, RZ, 0x40080000 ;  /* 0x40080000ff137424 */ /* 0x000fe200078e00ff */
[----:B------:R-:W-:Y:S01]  /*2290*/  DADD R30, RZ, R14 ;  /* 0x00000000ff1e7229 */ /* 0x000fe2000000000e */
[----:B------:R-:W-:Y:S01]  /*22a0*/  IMAD.MOV.U32 R16, RZ, RZ, 0x1 ;  /* 0x00000001ff107424 */ /* 0x000fe200078e00ff */
[----:B------:R-:W-:Y:S08]  /*22b0*/  BSSY.RECONVERGENT B3, `(.L_x_24) ;  /* 0x0000013000037945 */ /* 0x000ff00003800200 */
        /* <DEDUP_REMOVED lines=12> */
[----:B------:R-:W-:Y:S01]  /*2380*/  IMAD.MOV.U32 R26, RZ, RZ, RZ ;  /* 0x000000ffff1a7224 */ /* 0x000fe200078e00ff */
[----:B------:R-:W-:Y:S01]  /*2390*/  MOV R32, 0x23c0 ;  /* 0x000023c000207802 */ /* 0x000fe20000000f00 */
[----:B------:R-:W-:-:S07]  /*23a0*/  IMAD.MOV.U32 R27, RZ, RZ, 0x40080000 ;  /* 0x40080000ff1b7424 */ /* 0x000fce00078e00ff */
[----:B------:R-:W-:Y:S05]  /*23b0*/  CALL.REL.NOINC `($__internal_1_$__cuda_sm20_div_rn_f64_full) ;  /* 0x0000004000a87944 */ /* 0x000fea0003c00000 */
[----:B------:R-:W-:Y:S01]  /*23c0*/  IMAD.MOV.U32 R14, RZ, RZ, R60 ;  /* 0x000000ffff0e7224 */ /* 0x000fe200078e003c */
[----:B------:R-:W-:-:S07]  /*23d0*/  MOV R15, R61 ;  /* 0x0000003d000f7202 */ /* 0x000fce0000000f00 */
.L_x_25:
[----:B------:R-:W-:Y:S05]  /*23e0*/  BSYNC.RECONVERGENT B3 ;  /* 0x0000000000037941 */ /* 0x000fea0003800200 */
.L_x_24:
[----:B------:R-:W-:Y:S01]  /*23f0*/  DSETP.NEU.AND P0, PT, |R14|, +INF , PT ;  /* 0x7ff000000e00742a */ /* 0x000fe20003f0d200 */
[----:B------:R-:W-:-:S13]  /*2400*/  BSSY.RECONVERGENT B2, `(.L_x_26) ;  /* 0x000001d000027945 */ /* 0x000fda0003800200 */
[----:B------:R-:W-:Y:S01]  /*2410*/  @!P0 DMUL R28, RZ, R14 ;  /* 0x0000000eff1c8228 */ /* 0x000fe20000000000 */
[----:B------:R-:W-:Y:S01]  /*2420*/  @!P0 IMAD.MOV.U32 R32, RZ, RZ, 0x1 ;  /* 0x00000001ff208424 */ /* 0x000fe200078e00ff */
[----:B------:R-:W-:Y:S09]  /*2430*/  @!P0 BRA `(.L_x_27) ;  /* 0x0000000000648947 */ /* 0x000ff20003800000 */
[----:B------:R-:W-:Y:S01]  /*2440*/  UMOV UR6, 0x6dc9c883 ;  /* 0x6dc9c88300067882 */ /* 0x000fe20000000000 */
[----:B------:R-:W-:Y:S01]  /*2450*/  UMOV UR7, 0x3fe45f30 ;  /* 0x3fe45f3000077882 */ /* 0x000fe20000000000 */
[C---:B------:R-:W-:Y:S01]  /*2460*/  DSETP.GE.AND P0, PT, |R14|.reuse, 2.14748364800000000000e+09, PT ;  /* 0x41e000000e00742a */ /* 0x040fe20003f06200 */
[----:B------:R-:W-:Y:S01]  /*2470*/  BSSY.RECONVERGENT B3, `(.L_x_28) ;  /* 0x0000014000037945 */ /* 0x000fe20003800200 */
[----:B------:R-:W-:Y:S01]  /*2480*/  DMUL R16, R14, UR6 ;  /* 0x000000060e107c28 */ /* 0x000fe20008000000 */
[----:B------:R-:W-:Y:S01]  /*2490*/  UMOV UR6, 0x54442d18 ;  /* 0x54442d1800067882 */ /* 0x000fe20000000000 */
[----:B------:R-:W-:-:S08]  /*24a0*/  UMOV UR7, 0x3ff921fb ;  /* 0x3ff921fb00077882 */ /* 0x000fd00000000000 */
[----:B------:R-:W0:Y:S08]  /*24b0*/  F2I.F64 R16, R16 ;  /* 0x0000001000107311 */ /* 0x000e300000301100 */
[----:B0-----:R-:W0:Y:S02]  /*24c0*/  I2F.F64 R28, R16 ;  /* 0x00000010001c7312 */ /* 0x001e240000201c00 */
[----:B0-----:R-:W-:Y:S01]  /*24d0*/  DFMA R18, R28, -UR6, R14 ;  /* 0x800000061c127c2b */ /* 0x001fe2000800000e */
[----:B------:R-:W-:Y:S01]  /*24e0*/  UMOV UR6, 0x33145c00 ;  /* 0x33145c0000067882 */ /* 0x000fe20000000000 */
[----:B------:R-:W-:-:S06]  /*24f0*/  UMOV UR7, 0x3c91a626 ;  /* 0x3c91a62600077882 */ /* 0x000fcc0000000000 */
[----:B------:R-:W-:Y:S01]  /*2500*/  DFMA R18, R28, -UR6, R18 ;  /* 0x800000061c127c2b */ /* 0x000fe20008000012 */
[----:B------:R-:W-:Y:S01]  /*2510*/  UMOV UR6, 0x252049c0 ;  /* 0x252049c000067882 */ /* 0x000fe20000000000 */
[----:B------:R-:W-:-:S06]  /*2520*/  UMOV UR7, 0x397b839a ;  /* 0x397b839a00077882 */ /* 0x000fcc0000000000 */
[----:B------:R-:W-:Y:S01]  /*2530*/  DFMA R28, R28, -UR6, R18 ;  /* 0x800000061c1c7c2b */ /* 0x000fe20008000012 */
[----:B------:R-:W-:Y:S10]  /*2540*/  @!P0 BRA `(.L_x_29) ;  /* 0x0000000000188947 */ /* 0x000ff40003800000 */
[----:B------:R-:W-:Y:S01]  /*2550*/  IMAD.MOV.U32 R28, RZ, RZ, R15 ;  /* 0x000000ffff1c7224 */ /* 0x000fe200078e000f */
[----:B------:R-:W-:-:S07]  /*2560*/  MOV R26, 0x2580 ;  /* 0x00002580001a7802 */ /* 0x000fce0000000f00 */
[----:B------:R-:W-:Y:S05]  /*2570*/  CALL.REL.NOINC `($eigenBatchKernel$__internal_trig_reduction_slowpathd) ;  /* 0x0000004800bc7944 */ /* 0x000fea0003c00000 */
[----:B------:R-:W-:Y:S02]  /*2580*/  IMAD.MOV.U32 R16, RZ, RZ, R14 ;  /* 0x000000ffff107224 */ /* 0x000fe400078e000e */
[----:B------:R-:W-:Y:S02]  /*2590*/  IMAD.MOV.U32 R28, RZ, RZ, R20 ;  /* 0x000000ffff1c7224 */ /* 0x000fe400078e0014 */
[----:B------:R-:W-:-:S07]  /*25a0*/  IMAD.MOV.U32 R29, RZ, RZ, R21 ;  /* 0x000000ffff1d7224 */ /* 0x000fce00078e0015 */
.L_x_29:
[----:B------:R-:W-:Y:S05]  /*25b0*/  BSYNC.RECONVERGENT B3 ;  /* 0x0000000000037941 */ /* 0x000fea0003800200 */
.L_x_28:
[----:B------:R-:W-:-:S07]  /*25c0*/  IADD3 R32, PT, PT, R16, 0x1, RZ ;  /* 0x0000000110207810 */ /* 0x000fce0007ffe0ff */
.L_x_27:
[----:B------:R-:W-:Y:S05]  /*25d0*/  BSYNC.RECONVERGENT B2 ;  /* 0x0000000000027941 */ /* 0x000fea0003800200 */
.L_x_26:
[----:B------:R-:W0:Y:S01]  /*25e0*/  LDCU.64 UR6, c[0x4][0x20] ;  /* 0x01000400ff0677ac */ /* 0x000e220008000a00 */
[----:B------:R-:W-:-:S05]  /*25f0*/  IMAD.SHL.U32 R14, R32, 0x40, RZ ;  /* 0x00000040200e7824 */ /* 0x000fca00078e00ff */
[----:B------:R-:W-:-:S04]  /*2600*/  LOP3.LUT R14, R14, 0x40, RZ, 0xc0, !PT ;  /* 0x000000400e0e7812 */ /* 0x000fc800078ec0ff */
[----:B0-----:R-:W-:-:S05]  /*2610*/  IADD3 R14, P0, PT, R14, UR6, RZ ;  /* 0x000000060e0e7c10 */ /* 0x001fca000ff1e0ff */
[----:B------:R-:W-:-:S05]  /*2620*/  IMAD.X R15, RZ, RZ, UR7, P0 ;  /* 0x00000007ff0f7e24 */ /* 0x000fca00080e06ff */
[----:B------:R-:W2:Y:S04]  /*2630*/  LDG.E.128.CONSTANT R24, desc[UR36][R14.64] ;  /* 0x000000240e187981 */ /* 0x000ea8000c1e9d00 */
[----:B------:R-:W3:Y:S04]  /*2640*/  LDG.E.128.CONSTANT R20, desc[UR36][R14.64+0x10] ;  /* 0x000010240e147981 */ /* 0x000ee8000c1e9d00 */
[----:B------:R-:W4:Y:S01]  /*2650*/  LDG.E.128.CONSTANT R16, desc[UR36][R14.64+0x20] ;  /* 0x000020240e107981 */ /* 0x000f22000c1e9d00 */
[----:B------:R-:W-:Y:S01]  /*2660*/  LOP3.LUT R30, R32, 0x1, RZ, 0xc0, !PT ;  /* 0x00000001201e7812 */ /* 0x000fe200078ec0ff */
[----:B------:R-:W-:Y:S01]  /*2670*/  IMAD.MOV.U32 R56, RZ, RZ, 0x20fd8164 ;  /* 0x20fd8164ff387424 */ /* 0x000fe200078e00ff */
[----:B------:R-:W-:Y:S02]  /*2680*/  BSSY.RECONVERGENT B2, `(.L_x_30) ;  /* 0x0000038000027945 */ /* 0x000fe40003800200 */
[----:B------:R-:W-:Y:S01]  /*2690*/  ISETP.NE.U32.AND P0, PT, R30, 0x1, PT ;  /* 0x000000011e00780c */ /* 0x000fe20003f05070 */
[----:B------:R-:W-:-:S03]  /*26a0*/  IMAD.MOV.U32 R30, RZ, RZ, 0x3da8ff83 ;  /* 0x3da8ff83ff1e7424 */ /* 0x000fc600078e00ff */
[----:B------:R-:W-:Y:S02]  /*26b0*/  FSEL R56, R56, -8.06006814911005101289e+34, !P0 ;  /* 0xf9785eba38387808 */ /* 0x000fe40004000000 */
[----:B------:R-:W-:Y:S01]  /*26c0*/  FSEL R57, -R30, 0.11223486810922622681, !P0 ;  /* 0x3de5db651e397808 */ /* 0x000fe20004000100 */
[----:B------:R-:W-:-:S08]  /*26d0*/  DMUL R30, R28, R28 ;  /* 0x0000001c1c1e7228 */ /* 0x000fd00000000000 */
[----:B--2---:R-:W-:-:S08]  /*26e0*/  DFMA R24, R30, R56, R24 ;  /* 0x000000381e18722b */ /* 0x004fd00000000018 */
[----:B------:R-:W-:-:S08]  /*26f0*/  DFMA R24, R30, R24, R26 ;  /* 0x000000181e18722b */ /* 0x000fd0000000001a */
[----:B---3--:R-:W-:-:S08]  /*2700*/  DFMA R20, R30, R24, R20 ;  /* 0x000000181e14722b */ /* 0x008fd00000000014 */
[----:B------:R-:W-:-:S08]  /*2710*/  DFMA R20, R30, R20, R22 ;  /* 0x000000141e14722b */ /* 0x000fd00000000016 */
[----:B----4-:R-:W-:-:S08]  /*2720*/  DFMA R16, R30, R20, R16 ;  /* 0x000000141e10722b */ /* 0x010fd00000000010 */
[----:B------:R-:W-:-:S08]  /*2730*/  DFMA R16, R30, R16, R18 ;  /* 0x000000101e10722b */ /* 0x000fd00000000012 */
[----:B------:R-:W-:Y:S02]  /*2740*/  DFMA R28, R16, R28, R28 ;  /* 0x0000001c101c722b */ /* 0x000fe4000000001c */
[----:B------:R-:W-:-:S10]  /*2750*/  DFMA R16, R30, R16, 1 ;  /* 0x3ff000001e10742b */ /* 0x000fd40000000010 */
[----:B------:R-:W-:Y:S02]  /*2760*/  FSEL R16, R16, R28, !P0 ;  /* 0x0000001c10107208 */ /* 0x000fe40004000000 */
[----:B------:R-:W-:Y:S02]  /*2770*/  FSEL R17, R17, R29, !P0 ;  /* 0x0000001d11117208 */ /* 0x000fe40004000000 */
[----:B------:R-:W-:-:S04]  /*2780*/  LOP3.LUT P0, RZ, R32, 0x2, RZ, 0xc0, !PT ;  /* 0x0000000220ff7812 */ /* 0x000fc8000780c0ff */
[----:B------:R-:W-:-:S10]  /*2790*/  DADD R14, RZ, -R16 ;  /* 0x00000000ff0e7229 */ /* 0x000fd40000000810 */
[----:B------:R-:W-:Y:S02]  /*27a0*/  FSEL R18, R16, R14, !P0 ;  /* 0x0000000e10127208 */ /* 0x000fe40004000000 */
[----:B------:R-:W-:-:S06]  /*27b0*/  FSEL R19, R17, R15, !P0 ;  /* 0x0000000f11137208 */ /* 0x000fcc0004000000 */
[----:B------:R-:W-:-:S07]  /*27c0*/  DFMA R18, R42, R18, R4 ;  /* 0x000000122a12722b */ /* 0x000fce0000000004 */
[----:B------:R0:W-:Y:S01]  /*27d0*/  STL.64 [R1], R18 ;  /* 0x0000001201007387 */ /* 0x0001e20000100a00 */
[----:B------:R-:W-:Y:S05]  /*27e0*/  @!P2 BRA `(.L_x_31) ;  /* 0x000000000078a947 */ /* 0x000fea0003800000 */
[----:B------:R-:W1:Y:S01]  /*27f0*/  MUFU.RSQ64H R15, R45 ;  /* 0x0000002d000f7308 */ /* 0x000e620000001c00 */
[----:B------:R-:W-:Y:S01]  /*2800*/  IMAD.MOV.U32 R14, RZ, RZ, RZ ;  /* 0x000000ffff0e7224 */ /* 0x000fe200078e00ff */
[----:B------:R-:W-:Y:S01]  /*2810*/  ISETP.GE.AND P0, PT, R55, 0x1, PT ;  /* 0x000000013700780c */ /* 0x000fe20003f06270 */
[----:B------:R-:W-:Y:S01]  /*2820*/  IMAD.MOV.U32 R16, RZ, RZ, RZ ;  /* 0x000000ffff107224 */ /* 0x000fe200078e00ff */
[----:B------:R-:W-:Y:S01]  /*2830*/  UMOV UR6, 0x33145c07 ;  /* 0x33145c0700067882 */ /* 0x000fe20000000000 */
[----:B------:R-:W-:Y:S02]  /*2840*/  UMOV UR7, 0x3ca1a626 ;  /* 0x3ca1a62600077882 */ /* 0x000fe40000000000 */
[----:B-1----:R-:W-:Y:S01]  /*2850*/  DMUL R20, R44, R14 ;  /* 0x0000000e2c147228 */ /* 0x002fe20000000000 */
[----:B------:R-:W-:-:S07]  /*2860*/  IADD3 R17, PT, PT, R15, -0x100000, RZ ;  /* 0xfff000000f117810 */ /* 0x000fce0007ffe0ff */
        /* <DEDUP_REMOVED lines=22> */
.L_x_31:
[----:B------:R-:W-:-:S04]  /*29d0*/  ISETP.GE.AND P0, PT, R11, RZ, PT ;  /* 0x000000ff0b00720c */ /* 0x000fc80003f06270 */
[----:B------:R-:W-:Y:S02]  /*29e0*/  FSEL R14, R46, R48, !P0 ;  /* 0x000000302e0e7208 */ /* 0x000fe40004000000 */
[----:B------:R-:W-:-:S07]  /*29f0*/  FSEL R15, R47, R49, !P0 ;  /* 0x000000312f0f7208 */ /* 0x000fce0004000000 */
.L_x_32:
[----:B------:R-:W-:Y:S05]  /*2a00*/  BSYNC.RECONVERGENT B2 ;  /* 0x0000000000027941 */ /* 0x000fea0003800200 */
.L_x_30:
[----:B------:R-:W1:Y:S01]  /*2a10*/  MUFU.RCP64H R17, 3 ;  /* 0x4008000000117908 */ /* 0x000e620000001800 */
[----:B------:R-:W-:Y:S01]  /*2a20*/  IMAD.MOV.U32 R20, RZ, RZ, 0x0 ;  /* 0x00000000ff147424 */ /* 0x000fe200078e00ff */
[----:B------:R-:W-:Y:S01]  /*2a30*/  MOV R16, 0x1 ;  /* 0x0000000100107802 */ /* 0x000fe20000000f00 */
[----:B------:R-:W-:Y:S01]  /*2a40*/  IMAD.MOV.U32 R21, RZ, RZ, 0x40080000 ;  /* 0x40080000ff157424 */ /* 0x000fe200078e00ff */
[----:B------:R-:W-:Y:S01]  /*2a50*/  UMOV UR6, 0x54442d18 ;  /* 0x54442d1800067882 */ /* 0x000fe20000000000 */
[----:B------:R-:W-:Y:S01]  /*2a60*/  UMOV UR7, 0x401921fb ;  /* 0x401921fb00077882 */ /* 0x000fe20000000000 */
[----:B------:R-:W-:Y:S01]  /*2a70*/  BSSY.RECONVERGENT B3, `(.L_x_33) ;  /* 0x0000014000037945 */ /* 0x000fe20003800200 */
[----:B------:R-:W-:Y:S02]  /*2a80*/  DADD R30, R14, UR6 ;  /* 0x000000060e1e7e29 */ /* 0x000fe40008000000 */
[----:B-1----:R-:W-:-:S08]  /*2a90*/  DFMA R22, R16, -R20, 1 ;  /* 0x3ff000001016742b */ /* 0x002fd00000000814 */
[----:B------:R-:W-:Y:S01]  /*2aa0*/  FSETP.GEU.AND P1, PT, |R31|, 6.5827683646048100446e-37, PT ;  /* 0x036000001f00780b */ /* 0x000fe20003f2e200 */
        /* <DEDUP_REMOVED lines=13> */
[----:B0-----:R-:W-:Y:S05]  /*2b80*/  CALL.REL.NOINC `($__internal_1_$__cuda_sm20_div_rn_f64_full) ;  /* 0x0000003800b47944 */ /* 0x001fea0003c00000 */
[----:B------:R-:W-:Y:S02]  /*2b90*/  IMAD.MOV.U32 R14, RZ, RZ, R60 ;  /* 0x000000ffff0e7224 */ /* 0x000fe400078e003c */
[----:B------:R-:W-:-:S07]  /*2ba0*/  IMAD.MOV.U32 R15, RZ, RZ, R61 ;  /* 0x000000ffff0f7224 */ /* 0x000fce00078e003d */
.L_x_34:
[----:B------:R-:W-:Y:S05]  /*2bb0*/  BSYNC.RECONVERGENT B3 ;  /* 0x0000000000037941 */ /* 0x000fea0003800200 */
.L_x_33:
[----:B------:R-:W-:Y:S01]  /*2bc0*/  DSETP.NEU.AND P0, PT, |R14|, +INF , PT ;  /* 0x7ff000000e00742a */ /* 0x000fe20003f0d200 */
[----:B------:R-:W-:-:S13]  /*2bd0*/  BSSY.RECONVERGENT B2, `(.L_x_35) ;  /* 0x000001e000027945 */ /* 0x000fda0003800200 */
[----:B------:R-:W-:Y:S05]  /*2be0*/  @!P0 BRA `(.L_x_36) ;  /* 0x0000000000688947 */ /* 0x000fea0003800000 */
[----:B------:R-:W-:Y:S01]  /*2bf0*/  UMOV UR6, 0x6dc9c883 ;  /* 0x6dc9c88300067882 */ /* 0x000fe20000000000 */
[----:B------:R-:W-:Y:S01]  /*2c00*/  UMOV UR7, 0x3fe45f30 ;  /* 0x3fe45f3000077882 */ /* 0x000fe20000000000 */
[C---:B------:R-:W-:Y:S01]  /*2c10*/  DSETP.GE.AND P0, PT, |R14|.reuse, 2.14748364800000000000e+09, PT ;  /* 0x41e000000e00742a */ /* 0x040fe20003f06200 */
[----:B------:R-:W-:Y:S01]  /*2c20*/  BSSY.RECONVERGENT B3, `(.L_x_37) ;  /* 0x0000014000037945 */ /* 0x000fe20003800200 */
[----:B------:R-:W-:Y:S01]  /*2c30*/  DMUL R16, R14, UR6 ;  /* 0x000000060e107c28 */ /* 0x000fe20008000000 */
[----:B------:R-:W-:Y:S01]  /*2c40*/  UMOV UR6, 0x54442d18 ;  /* 0x54442d1800067882 */ /* 0x000fe20000000000 */
[----:B------:R-:W-:-:S08]  /*2c50*/  UMOV UR7, 0x3ff921fb ;  /* 0x3ff921fb00077882 */ /* 0x000fd00000000000 */
[----:B------:R-:W1:Y:S08]  /*2c60*/  F2I.F64 R16, R16 ;  /* 0x0000001000107311 */ /* 0x000e700000301100 */
[----:B-1----:R-:W1:Y:S02]  /*2c70*/  I2F.F64 R20, R16 ;  /* 0x0000001000147312 */ /* 0x002e640000201c00 */
[----:B-1----:R-:W-:Y:S01]  /*2c80*/  DFMA R22, R20, -UR6, R14 ;  /* 0x8000000614167c2b */ /* 0x002fe2000800000e */
[----:B------:R-:W-:Y:S01]  /*2c90*/  UMOV UR6, 0x33145c00 ;  /* 0x33145c0000067882 */ /* 0x000fe20000000000 */
[----:B------:R-:W-:-:S06]  /*2ca0*/  UMOV UR7, 0x3c91a626 ;  /* 0x3c91a62600077882 */ /* 0x000fcc0000000000 */
[----:B------:R-:W-:Y:S01]  /*2cb0*/  DFMA R22, R20, -UR6, R22 ;  /* 0x8000000614167c2b */ /* 0x000fe20008000016 */
[----:B------:R-:W-:Y:S01]  /*2cc0*/  UMOV UR6, 0x252049c0 ;  /* 0x252049c000067882 */ /* 0x000fe20000000000 */
[----:B------:R-:W-:-:S06]  /*2cd0*/  UMOV UR7, 0x397b839a ;  /* 0x397b839a00077882 */ /* 0x000fcc0000000000 */
[----:B------:R-:W-:Y:S01]  /*2ce0*/  DFMA R56, R20, -UR6, R22 ;  /* 0x8000000614387c2b */ /* 0x000fe20008000016 */
[----:B------:R-:W-:Y:S10]  /*2cf0*/  @!P0 BRA `(.L_x_38) ;  /* 0x0000000000188947 */ /* 0x000ff40003800000 */
[----:B------:R-:W-:Y:S02]  /*2d00*/  MOV R28, R15 ;  /* 0x0000000f001c7202 */ /* 0x000fe40000000f00 */
[----:B------:R-:W-:-:S07]  /*2d10*/  MOV R26, 0x2d30 ;  /* 0x00002d30001a7802 */ /* 0x000fce0000000f00 */
[----:B0-----:R-:W-:Y:S05]  /*2d20*/  CALL.REL.NOINC `($eigenBatchKernel$__internal_trig_reduction_slowpathd) ;  /* 0x0000004000d07944 */ /* 0x001fea0003c00000 */
[----:B------:R-:W-:Y:S02]  /*2d30*/  IMAD.MOV.U32 R16, RZ, RZ, R14 ;  /* 0x000000ffff107224 */ /* 0x000fe400078e000e */
[----:B------:R-:W-:Y:S02]  /*2d40*/  IMAD.MOV.U32 R56, RZ, RZ, R20 ;  /* 0x000000ffff387224 */ /* 0x000fe400078e0014 */
[----:B------:R-:W-:-:S07]  /*2d50*/  IMAD.MOV.U32 R57, RZ, RZ, R21 ;  /* 0x000000ffff397224 */ /* 0x000fce00078e0015 */
.L_x_38:
[----:B------:R-:W-:Y:S05]  /*2d60*/  BSYNC.RECONVERGENT B3 ;  /* 0x0000000000037941 */ /* 0x000fea0003800200 */
.L_x_37:
[----:B------:R-:W-:Y:S01]  /*2d70*/  VIADD R32, R16, 0x1 ;  /* 0x0000000110207836 */ /* 0x000fe20000000000 */
[----:B------:R-:W-:Y:S06]  /*2d80*/  BRA `(.L_x_39) ;  /* 0x0000000000087947 */ /* 0x000fec0003800000 */
.L_x_36:
[----:B------:R-:W-:Y:S01]  /*2d90*/  DMUL R56, RZ, R14 ;  /* 0x0000000eff387228 */ /* 0x000fe20000000000 */
[----:B------:R-:W-:-:S10]  /*2da0*/  MOV R32, 0x1 ;  /* 0x0000000100207802 */ /* 0x000fd40000000f00 */
.L_x_39:
[----:B------:R-:W-:Y:S05]  /*2db0*/  BSYNC.RECONVERGENT B2 ;  /* 0x0000000000027941 */ /* 0x000fea0003800200 */
.L_x_35:
[----:B------:R-:W1:Y:S01]  /*2dc0*/  LDCU.64 UR6, c[0x4][0x20] ;  /* 0x01000400ff0677ac */ /* 0x000e620008000a00 */
[----:B------:R-:W-:-:S05]  /*2dd0*/  IMAD.SHL.U32 R14, R32, 0x40, RZ ;  /* 0x00000040200e7824 */ /* 0x000fca00078e00ff */
[----:B------:R-:W-:-:S04]  /*2de0*/  LOP3.LUT R14, R14, 0x40, RZ, 0xc0, !PT ;  /* 0x000000400e0e7812 */ /* 0x000fc800078ec0ff */
[----:B-1----:R-:W-:-:S05]  /*2df0*/  IADD3 R14, P0, PT, R14, UR6, RZ ;  /* 0x000000060e0e7c10 */ /* 0x002fca000ff1e0ff */
        /* <DEDUP_REMOVED lines=27> */
[----:B------:R1:W-:Y:S01]  /*2fb0*/  STL.64 [R1+0x8], R16 ;  /* 0x0000081001007387 */ /* 0x0003e20000100a00 */
[----:B------:R-:W-:Y:S05]  /*2fc0*/  @!P2 BRA `(.L_x_41) ;  /* 0x000000000078a947 */ /* 0x000fea0003800000 */
[----:B------:R-:W2:Y:S01]  /*2fd0*/  MUFU.RSQ64H R15, R45 ;  /* 0x0000002d000f7308 */ /* 0x000ea20000001c00 */
[----:B------:R-:W-:Y:S01]  /*2fe0*/  MOV R14, RZ ;  /* 0x000000ff000e7202 */ /* 0x000fe20000000f00 */
[----:B------:R-:W-:Y:S01]  /*2ff0*/  IMAD.MOV.U32 R20, RZ, RZ, RZ ;  /* 0x000000ffff147224 */ /* 0x000fe200078e00ff */
[----:B------:R-:W-:Y:S01]  /*3000*/  ISETP.GE.AND P0, PT, R55, 0x1, PT ;  /* 0x000000013700780c */ /* 0x000fe20003f06270 */
[----:B------:R-:W-:Y:S01]  /*3010*/  UMOV UR6, 0x33145c07 ;  /* 0x33145c0700067882 */ /* 0x000fe20000000000 */
[----:B------:R-:W-:Y:S02]  /*3020*/  UMOV UR7, 0x3ca1a626 ;  /* 0x3ca1a62600077882 */ /* 0x000fe40000000000 */
[----:B--2---:R-:W-:Y:S01]  /*3030*/  DMUL R22, R44, R14 ;  /* 0x0000000e2c167228 */ /* 0x004fe20000000000 */
        /* <DEDUP_REMOVED lines=23> */
.L_x_41:
[----:B------:R-:W-:-:S04]  /*31b0*/  ISETP.GE.AND P0, PT, R11, RZ, PT ;  /* 0x000000ff0b00720c */ /* 0x000fc80003f06270 */
[----:B------:R-:W-:Y:S02]  /*31c0*/  FSEL R10, R46, R48, !P0 ;  /* 0x000000302e0a7208 */ /* 0x000fe40004000000 */
[----:B------:R-:W-:-:S07]  /*31d0*/  FSEL R11, R47, R49, !P0 ;  /* 0x000000312f0b7208 */ /* 0x000fce0004000000 */
.L_x_42:
[----:B------:R-:W-:Y:S05]  /*31e0*/  BSYNC.RECONVERGENT B2 ;  /* 0x0000000000027941 */ /* 0x000fea0003800200 */
.L_x_40:
[----:B------:R-:W2:Y:S01]  /*31f0*/  MUFU.RCP64H R15, 3 ;  /* 0x40080000000f7908 */ /* 0x000ea20000001800 */
[----:B------:R-:W-:Y:S01]  /*3200*/  IMAD.MOV.U32 R20, RZ, RZ, 0x0 ;  /* 0x00000000ff147424 */ /* 0x000fe200078e00ff */
[----:B------:R-:W-:Y:S01]  /*3210*/  MOV R21, 0x40080000 ;  /* 0x4008000000157802 */ /* 0x000fe20000000f00 */
[----:B------:R-:W-:Y:S01]  /*3220*/  IMAD.MOV.U32 R14, RZ, RZ, 0x1 ;  /* 0x00000001ff0e7424 */ /* 0x000fe200078e00ff */
[----:B------:R-:W-:Y:S01]  /*3230*/  UMOV UR6, 0x54442d18 ;  /* 0x54442d1800067882 */ /* 0x000fe20000000000 */
[----:B------:R-:W-:Y:S01]  /*3240*/  UMOV UR7, 0x402921fb ;  /* 0x402921fb00077882 */ /* 0x000fe20000000000 */
[----:B------:R-:W-:Y:S01]  /*3250*/  BSSY.RECONVERGENT B3, `(.L_x_43) ;  /* 0x0000014000037945 */ /* 0x000fe20003800200 */
[----:B------:R-:W-:Y:S02]  /*3260*/  DADD R30, R10, UR6 ;  /* 0x000000060a1e7e29 */ /* 0x000fe40008000000 */
[----:B--2---:R-:W-:-:S08]  /*3270*/  DFMA R22, R14, -R20, 1 ;  /* 0x3ff000000e16742b */ /* 0x004fd00000000814 */
        /* <DEDUP_REMOVED lines=14> */
[----:B01----:R-:W-:Y:S05]  /*3360*/  CALL.REL.NOINC `($__internal_1_$__cuda_sm20_div_rn_f64_full) ;  /* 0x0000003000bc7944 */ /* 0x003fea0003c00000 */
[----:B------:R-:W-:Y:S01]  /*3370*/  IMAD.MOV.U32 R10, RZ, RZ, R60 ;  /* 0x000000ffff0a7224 */ /* 0x000fe200078e003c */
[----:B------:R-:W-:-:S07]  /*3380*/  MOV R11, R61 ;  /* 0x0000003d000b7202 */ /* 0x000fce0000000f00 */
.L_x_44:
[----:B------:R-:W-:Y:S05]  /*3390*/  BSYNC.RECONVERGENT B3 ;  /* 0x0000000000037941 */ /* 0x000fea0003800200 */
.L_x_43:
        /* <DEDUP_REMOVED lines=10> */
[----:B------:R-:W2:Y:S08]  /*3440*/  F2I.F64 R14, R14 ;  /* 0x0000000e000e7311 */ /* 0x000eb00000301100 */
[----:B--2---:R-:W2:Y:S02]  /*3450*/  I2F.F64 R20, R14 ;  /* 0x0000000e00147312 */ /* 0x004ea40000201c00 */
[----:B--2---:R-:W-:Y:S01]  /*3460*/  DFMA R22, R20, -UR6, R10 ;  /* 0x8000000614167c2b */ /* 0x004fe2000800000a */
        /* <DEDUP_REMOVED lines=8> */
[----:B------:R-:W-:Y:S01]  /*34f0*/  MOV R26, 0x3520 ;  /* 0x00003520001a7802 */ /* 0x000fe20000000f00 */
[----:B------:R-:W-:-:S07]  /*3500*/  IMAD.MOV.U32 R28, RZ, RZ, R11 ;  /* 0x000000ffff1c7224 */ /* 0x000fce00078e000b */
[----:B01----:R-:W-:Y:S05]  /*3510*/  CALL.REL.NOINC `($eigenBatchKernel$__internal_trig_reduction_slowpathd) ;  /* 0x0000003800d47944 */ /* 0x003fea0003c00000 */
.L_x_48:
[----:B------:R-:W-:Y:S05]  /*3520*/  BSYNC.RECONVERGENT B3 ;  /* 0x0000000000037941 */ /* 0x000fea0003800200 */
.L_x_47:
[----:B------:R-:W-:Y:S01]  /*3530*/  VIADD R32, R14, 0x1 ;  /* 0x000000010e207836 */ /* 0x000fe20000000000 */
[----:B------:R-:W-:Y:S06]  /*3540*/  BRA `(.L_x_49) ;  /* 0x0000000000087947 */ /* 0x000fec0003800000 */
.L_x_46:
[----:B------:R-:W-:Y:S01]  /*3550*/  DMUL R20, RZ, R10 ;  /* 0x0000000aff147228 */ /* 0x000fe20000000000 */
[----:B------:R-:W-:-:S10]  /*3560*/  IMAD.MOV.U32 R32, RZ, RZ, 0x1 ;  /* 0x00000001ff207424 */ /* 0x000fd400078e00ff */
.L_x_49:
[----:B------:R-:W-:Y:S05]  /*3570*/  BSYNC.RECONVERGENT B2 ;  /* 0x0000000000027941 */ /* 0x000fea0003800200 */
.L_x_45:
[----:B------:R-:W2:Y:S01]  /*3580*/  LDCU.64 UR6, c[0x4][0x20] ;  /* 0x01000400ff0677ac */ /* 0x000ea20008000a00 */
[----:B------:R-:W-:-:S04]  /*3590*/  SHF.L.U32 R10, R32, 0x6, RZ ;  /* 0x00000006200a7819 */ /* 0x000fc800000006ff */
[----:B------:R-:W-:-:S04]  /*35a0*/  LOP3.LUT R10, R10, 0x40, RZ, 0xc0, !PT ;  /* 0x000000400a0a7812 */ /* 0x000fc800078ec0ff */
[----:B--2---:R-:W-:-:S05]  /*35b0*/  IADD3 R10, P0, PT, R10, UR6, RZ ;  /* 0x000000060a0a7c10 */ /* 0x004fca000ff1e0ff */
[----:B------:R-:W-:-:S05]  /*35c0*/  IMAD.X R11, RZ, RZ, UR7, P0 ;  /* 0x00000007ff0b7e24 */ /* 0x000fca00080e06ff */
[----:B------:R-:W2:Y:S04]  /*35d0*/  LDG.E.128.CONSTANT R24, desc[UR36][R10.64] ;  /* 0x000000240a187981 */ /* 0x000ea8000c1e9d00 */
[----:B------:R-:W3:Y:S04]  /*35e0*/  LDG.E.128.CONSTANT R28, desc[UR36][R10.64+0x10] ;  /* 0x000010240a1c7981 */ /* 0x000ee8000c1e9d00 */
[----:B------:R-:W4:Y:S01]  /*35f0*/  LDG.E.128.CONSTANT R44, desc[UR36][R10.64+0x20] ;  /* 0x000020240a2c7981 */ /* 0x000f22000c1e9d00 */
[----:B------:R-:W-:Y:S01]  /*3600*/  LOP3.LUT R14, R32, 0x1, RZ, 0xc0, !PT ;  /* 0x00000001200e7812 */ /* 0x000fe200078ec0ff */
[----:B------:R-:W-:-:S02]  /*3610*/  IMAD.MOV.U32 R22, RZ, RZ, 0x20fd8164 ;  /* 0x20fd8164ff167424 */ /* 0x000fc400078e00ff */
[----:B------:R-:W-:Y:S01]  /*3620*/  IMAD.MOV.U32 R23, RZ, RZ, 0x3da8ff83 ;  /* 0x3da8ff83ff177424 */ /* 0x000fe200078e00ff */
[----:B------:R-:W-:Y:S01]  /*3630*/  ISETP.NE.U32.AND P0, PT, R14, 0x1, PT ;  /* 0x000000010e00780c */ /* 0x000fe20003f05070 */
[----:B------:R-:W-:-:S03]  /*3640*/  DMUL R14, R20, R20 ;  /* 0x00000014140e7228 */ /* 0x000fc60000000000 */
[----:B------:R-:W-:Y:S02]  /*3650*/  FSEL R22, R22, -8.06006814911005101289e+34, !P0 ;  /* 0xf9785eba16167808 */ /* 0x000fe40004000000 */
[----:B------:R-:W-:-:S06]  /*3660*/  FSEL R23, -R23, 0.11223486810922622681, !P0 ;  /* 0x3de5db6517177808 */ /* 0x000fcc0004000100 */
        /* <DEDUP_REMOVED lines=15> */
[----:B------:R2:W-:Y:S04]  /*3760*/  STL.64 [R1+0x10], R14 ;  /* 0x0000100e01007387 */ /* 0x0005e80000100a00 */
.L_x_20:
[----:B------:R-:W-:Y:S05]  /*3770*/  BSYNC.RECONVERGENT B1 ;  /* 0x0000000000017941 */ /* 0x000fea0003800200 */
.L_x_19:
[----:B------:R-:W-:Y:S01]  /*3780*/  DSETP.GEU.AND P0, PT, R18, R16, PT ;  /* 0x000000101200722a */ /* 0x000fe20003f0e000 */
[----:B------:R-:W-:Y:S01]  /*3790*/  IMAD.MOV.U32 R10, RZ, RZ, R16 ;  /* 0x000000ffff0a7224 */ /* 0x000fe200078e0010 */
[----:B------:R-:W-:Y:S01]  /*37a0*/  MOV R11, R17 ;  /* 0x00000011000b7202 */ /* 0x000fe20000000f00 */
[----:B------:R-:W3:Y:S11]  /*37b0*/  LDCU UR4, c[0x0][0x3fc] ;  /* 0x00007f80ff0477ac */ /* 0x000ef60008000800 */
[----:B------:R0:W-:Y:S01]  /*37c0*/  @!P0 STL.128 [R1], R16 ;  /* 0x0000001001008387 */ /* 0x0001e20000100c00 */
[----:B------:R-:W-:-:S02]  /*37d0*/  @!P0 IMAD.MOV.U32 R10, RZ, RZ, R18 ;  /* 0x000000ffff0a8224 */ /* 0x000fc400078e0012 */
[----:B------:R-:W-:Y:S01]  /*37e0*/  @!P0 IMAD.MOV.U32 R11, RZ, RZ, R19 ;  /* 0x000000ffff0b8224 */ /* 0x000fe200078e0013 */
[----:B---3--:R-:W-:Y:S01]  /*37f0*/  ULEA UR4, UR4, UR5, 0x3 ;  /* 0x0000000504047291 */ /* 0x008fe2000f8e18ff */
[----:B01----:R-:W-:Y:S02]  /*3800*/  @!P0 IMAD.MOV.U32 R18, RZ, RZ, R16 ;  /* 0x000000ffff128224 */ /* 0x003fe400078e0010 */
[----:B------:R-:W-:-:S03]  /*3810*/  @!P0 IMAD.MOV.U32 R19, RZ, RZ, R17 ;  /* 0x000000ffff138224 */ /* 0x000fc600078e0011 */
[----:B------:R-:W-:Y:S01]  /*3820*/  MOV R20, R18 ;  /* 0x0000001200147202 */ /* 0x000fe20000000f00 */
[----:B------:R-:W-:Y:S02]  /*3830*/  IMAD.MOV.U32 R21, RZ, RZ, R19 ;  /* 0x000000ffff157224 */ /* 0x000fe400078e0013 */
[----:B------:R-:W-:-:S14]  /*3840*/  DSETP.GEU.AND P0, PT, R18, R14, PT ;  /* 0x0000000e1200722a */ /* 0x000fdc0003f0e000 */
[----:B------:R2:W-:Y:S01]  /*3850*/  @!P0 STL.64 [R1], R14 ;  /* 0x0000000e01008387 */ /* 0x0005e20000100a00 */
[----:B------:R-:W-:Y:S02]  /*3860*/  @!P0 IMAD.MOV.U32 R20, RZ, RZ, R14 ;  /* 0x000000ffff148224 */ /* 0x000fe400078e000e */
[----:B------:R-:W-:Y:S01]  /*3870*/  @!P0 IMAD.MOV.U32 R21, RZ, RZ, R15 ;  /* 0x000000ffff158224 */ /* 0x000fe200078e000f */
[----:B------:R-:W-:Y:S01]  /*3880*/  @!P0 STL.64 [R1+0x10], R18 ;  /* 0x0000101201008387 */ /* 0x000fe20000100a00 */
[----:B--2---:R-:W-:Y:S01]  /*3890*/  @!P0 IMAD.MOV.U32 R14, RZ, RZ, R18 ;  /* 0x000000ffff0e8224 */ /* 0x004fe200078e0012 */
[----:B------:R-:W-:-:S06]  /*38a0*/  @!P0 MOV R15, R19 ;  /* 0x00000013000f8202 */ /* 0x000fcc0000000f00 */
[----:B------:R-:W-:-:S14]  /*38b0*/  DSETP.GEU.AND P1, PT, R10, R14, PT ;  /* 0x0000000e0a00722a */ /* 0x000fdc0003f2e000 */
[----:B------:R-:W-:Y:S04]  /*38c0*/  @!P1 STL.64 [R1+0x8], R14 ;  /* 0x0000080e01009387 */ /* 0x000fe80000100a00 */
[----:B------:R0:W-:Y:S04]  /*38d0*/  @!P1 STL.64 [R1+0x10], R10 ;  /* 0x0000100a01009387 */ /* 0x0001e80000100a00 */
[----:B------:R-:W5:Y:S01]  /*38e0*/  LDL.64 R4, [UR4] ;  /* 0x00000004ff047983 */ /* 0x000f620008100a00 */
[----:B------:R-:W-:Y:S01]  /*38f0*/  IMAD.MOV.U32 R16, RZ, RZ, R14 ;  /* 0x000000ffff107224 */ /* 0x000fe200078e000e */
[----:B------:R-:W1:Y:S01]  /*3900*/  F2F.F32.F64 R20, R20 ;  /* 0x0000001400147310 */ /* 0x000e620000301000 */
[----:B------:R-:W-:-:S02]  /*3910*/  IMAD.MOV.U32 R17, RZ, RZ, R15 ;  /* 0x000000ffff117224 */ /* 0x000fc400078e000f */
[----:B------:R-:W-:Y:S02]  /*3920*/  @!P1 IMAD.MOV.U32 R16, RZ, RZ, R10 ;  /* 0x000000ffff109224 */ /* 0x000fe400078e000a */
[----:B------:R-:W-:Y:S01]  /*3930*/  @!P1 IMAD.MOV.U32 R17, RZ, RZ, R11 ;  /* 0x000000ffff119224 */ /* 0x000fe200078e000b */
[----:B0-----:R-:W-:Y:S01]  /*3940*/  @!P1 MOV R10, R14 ;  /* 0x0000000e000a9202 */ /* 0x001fe20000000f00 */
[----:B------:R-:W-:Y:S02]  /*3950*/  @!P1 IMAD.MOV.U32 R11, RZ, RZ, R15 ;  /* 0x000000ffff0b9224 */ /* 0x000fe400078e000f */
[----:B------:R-:W0:Y:S01]  /*3960*/  F2F.F32.F64 R16, R16 ;  /* 0x0000001000107310 */ /* 0x000e220000301000 */
[----:B-1----:R1:W-:Y:S07]  /*3970*/  STG.E desc[UR36][R40.64], R20 ;  /* 0x0000001428007986 */ /* 0x0023ee000c101924 */
[----:B------:R-:W2:Y:S01]  /*3980*/  F2F.F32.F64 R22, R10 ;  /* 0x0000000a00167310 */ /* 0x000ea20000301000 */
[----:B0-----:R1:W-:Y:S04]  /*3990*/  STG.E desc[UR36][R40.64+0x8], R16 ;  /* 0x0000081028007986 */ /* 0x0013e8000c101924 */
[----:B--2---:R1:W-:Y:S02]  /*39a0*/  STG.E desc[UR36][R40.64+0x4], R22 ;  /* 0x0000041628007986 */ /* 0x0043e4000c101924 */
.L_x_12:
[----:B------:R-:W-:Y:S05]  /*39b0*/  BSYNC.RECONVERGENT B0 ;  /* 0x0000000000007941 */ /* 0x000fea0003800200 */
.L_x_8:
[----:B-----5:R-:W-:Y:S01]  /*39c0*/  DADD R18, R38, -R4 ;  /* 0x0000000026127229 */ /* 0x020fe20000000804 */
[----:B-1----:R-:W1:Y:S01]  /*39d0*/  LDC.64 R20, c[0x0][0x400] ;  /* 0x00010000ff147b82 */ /* 0x002e620000000a00 */
[----:B------:R-:W-:Y:S01]  /*39e0*/  DADD R14, -RZ, |R12| ;  /* 0x00000000ff0e7229 */ /* 0x000fe2000000050c */
[----:B------:R-:W2:Y:S01]  /*39f0*/  LDCU UR4, c[0x0][0x408] ;  /* 0x00008100ff0477ac */ /* 0x000ea20008000800 */
[--C-:B------:R-:W-:Y:S01]  /*3a00*/  DADD R22, R36, -R4.reuse ;  /* 0x0000000024167229 */ /* 0x100fe20000000804 */
[----:B------:R-:W-:Y:S01]  /*3a10*/  BSSY.RECONVERGENT B0, `(.L_x_50) ;  /* 0x0000068000007945 */ /* 0x000fe20003800200 */
[----:B0-----:R-:W-:Y:S01]  /*3a20*/  DADD R10, R34, -R4 ;  /* 0x00000000220a7229 */ /* 0x001fe20000000804 */
[----:B------:R0:W-:Y:S01]  /*3a30*/  STL.64 [R1+0x48], R18 ;  /* 0x0000481201007387 */ /* 0x0001e20000100a00 */
[--C-:B------:R-:W-:Y:S02]  /*3a40*/  DADD R16, -RZ, |R18|.reuse ;  /* 0x00000000ff107229 */ /* 0x100fe40000000512 */
[----:B------:R-:W-:Y:S01]  /*3a50*/  DSETP.GT.AND P0, PT, |R12|, |R18|, PT ;  /* 0x400000120c00722a */ /* 0x000fe20003f04200 */
[----:B------:R0:W-:Y:S04]  /*3a60*/  STL.64 [R1+0x68], R22 ;  /* 0x0000681601007387 */ /* 0x0001e80000100a00 */
[----:B------:R0:W-:Y:S03]  /*3a70*/  STL.64 [R1+0x88], R10 ;  /* 0x0000880a01007387 */ /* 0x0001e60000100a00 */
[----:B------:R-:W-:-:S02]  /*3a80*/  FSEL R4, R14, R16, P0 ;  /* 0x000000100e047208 */ /* 0x000fc40000000000 */
[----:B------:R-:W-:Y:S01]  /*3a90*/  FSEL R5, R15, R17, P0 ;  /* 0x000000110f057208 */ /* 0x000fe20000000000 */
[----:B------:R-:W-:Y:S01]  /*3aa0*/  DADD R14, -RZ, |R6| ;  /* 0x00000000ff0e7229 */ /* 0x000fe20000000506 */
[----:B--2---:R-:W-:Y:S01]  /*3ab0*/  IMAD R16, R0, UR4, R3 ;  /* 0x0000000400107c24 */ /* 0x004fe2000f8e0203 */
[----:B------:R-:W-:-:S03]  /*3ac0*/  SEL R0, RZ, 0x1, !P0 ;  /* 0x00000001ff007807 */ /* 0x000fc60004000000 */
[----:B------:R-:W-:Y:S01]  /*3ad0*/  DSETP.GT.AND P1, PT, |R6|, R4, PT ;  /* 0x000000040600722a */ /* 0x000fe20003f24200 */
[----:B-1----:R-:W-:-:S05]  /*3ae0*/  IMAD.WIDE R16, R16, 0x4, R20 ;  /* 0x0000000410107825 */ /* 0x002fca00078e0214 */
[----:B------:R-:W-:Y:S02]  /*3af0*/  FSEL R14, R14, R4, P1 ;  /* 0x000000040e0e7208 */ /* 0x000fe40000800000 */
[----:B------:R-:W-:Y:S02]  /*3b00*/  FSEL R15, R15, R5, P1 ;  /* 0x000000050f0f7208 */ /* 0x000fe40000800000 */
[----:B------:R-:W-:-:S04]  /*3b10*/  SEL R0, R0, 0x2, !P1 ;  /* 0x0000000200007807 */ /* 0x000fc80004800000 */
[----:B------:R-:W-:-:S14]  /*3b20*/  DSETP.GTU.AND P2, PT, R14, UR38, PT ;  /* 0x000000260e007e2a */ /* 0x000fdc000bf4c000 */
[----:B0-----:R-:W-:Y:S05]  /*3b30*/  @!P2 BRA `(.L_x_51) ;  /* 0x000000040054a947 */ /* 0x001fea0003800000 */
[----:B------:R-:W-:Y:S01]  /*3b40*/  ISETP.NE.AND P0, PT, R0, RZ, PT ;  /* 0x000000ff0000720c */ /* 0x000fe20003f05270 */
[----:B------:R-:W-:Y:S01]  /*3b50*/  BSSY.RECONVERGENT B1, `(.L_x_52) ;  /* 0x0000019000017945 */ /* 0x000fe20003800200 */
[----:B------:R-:W-:Y:S01]  /*3b60*/  IMAD.MOV.U32 R24, RZ, RZ, R6 ;  /* 0x000000ffff187224 */ /* 0x000fe200078e0006 */
[----:B------:R-:W-:Y:S01]  /*3b70*/  MOV R5, R9 ;  /* 0x0000000900057202 */ /* 0x000fe20000000f00 */
[----:B------:R-:W-:Y:S02]  /*3b80*/  IMAD.MOV.U32 R25, RZ, RZ, R7 ;  /* 0x000000ffff197224 */ /* 0x000fe400078e0007 */
[----:B------:R-:W-:Y:S02]  /*3b90*/  IMAD.MOV.U32 R4, RZ, RZ, R8 ;  /* 0x000000ffff047224 */ /* 0x000fe400078e0008 */
[----:B------:R-:W-:Y:S02]  /*3ba0*/  IMAD.MOV.U32 R20, RZ, RZ, R12 ;  /* 0x000000ffff147224 */ /* 0x000fe400078e000c */
[----:B------:R-:W-:-:S03]  /*3bb0*/  IMAD.MOV.U32 R21, RZ, RZ, R13 ;  /* 0x000000ffff157224 */ /* 0x000fc600078e000d */
[----:B------:R-:W-:Y:S05]  /*3bc0*/  @!P0 BRA `(.L_x_53) ;  /* 0x0000000000448947 */ /* 0x000fea0003800000 */
[----:B------:R-:W-:-:S05]  /*3bd0*/  IMAD R3, R0, 0x18, R33 ;  /* 0x0000001800037824 */ /* 0x000fca00078e0221 */
[----:B------:R-:W2:Y:S04]  /*3be0*/  LDL.64 R26, [R3] ;  /* 0x00000000031a7983 */ /* 0x000ea80000100a00 */
[----:B------:R-:W-:Y:S04]  /*3bf0*/  STL.64 [R3], R18 ;  /* 0x0000001203007387 */ /* 0x000fe80000100a00 */
[----:B--2---:R-:W-:Y:S04]  /*3c00*/  STL.64 [R1+0x48], R26 ;  /* 0x0000481a01007387 */ /* 0x004fe80000100a00 */
[----:B------:R-:W2:Y:S04]  /*3c10*/  LDL.64 R28, [R3+0x8] ;  /* 0x00000800031c7983 */ /* 0x000ea80000100a00 */
[----:B------:R-:W-:Y:S04]  /*3c20*/  STL.64 [R3+0x8], R12 ;  /* 0x0000080c03007387 */ /* 0x000fe80000100a00 */
[----:B--2---:R-:W-:Y:S04]  /*3c30*/  STL.64 [R1+0x50], R28 ;  /* 0x0000501c01007387 */ /* 0x004fe80000100a00 */
[----:B------:R-:W2:Y:S04]  /*3c40*/  LDL.64 R24, [R3+0x10] ;  /* 0x0000100003187983 */ /* 0x000ea80000100a00 */
[----:B------:R0:W-:Y:S04]  /*3c50*/  STL.64 [R3+0x10], R6 ;  /* 0x0000100603007387 */ /* 0x0001e80000100a00 */
[----:B------:R1:W5:Y:S04]  /*3c60*/  LDL.128 R20, [R1+0x60] ;  /* 0x0000600001147983 */ /* 0x0003680000100c00 */
[----:B------:R1:W5:Y:S04]  /*3c70*/  LDL.128 R8, [R1+0x80] ;  /* 0x0000800001087983 */ /* 0x0003680000100c00 */
[----:B0-----:R1:W5:Y:S01]  /*3c80*/  LDL.128 R4, [R1+0x70] ;  /* 0x0000700001047983 */ /* 0x0013620000100c00 */
[----:B------:R-:W-:Y:S01]  /*3c90*/  IMAD.MOV.U32 R18, RZ, RZ, R26 ;  /* 0x000000ffff127224 */ /* 0x000fe200078e001a */
[----:B------:R-:W-:Y:S01]  /*3ca0*/  MOV R12, R28 ;  /* 0x0000001c000c7202 */ /* 0x000fe20000000f00 */
[----:B------:R-:W-:-:S02]  /*3cb0*/  IMAD.MOV.U32 R19, RZ, RZ, R27 ;  /* 0x000000ffff137224 */ /* 0x000fc400078e001b */
[----:B------:R-:W-:Y:S01]  /*3cc0*/  IMAD.MOV.U32 R13, RZ, RZ, R29 ;  /* 0x000000ffff0d7224 */ /* 0x000fe200078e001d */
[----:B--2---:R1:W-:Y:S06]  /*3cd0*/  STL.64 [R1+0x58], R24 ;  /* 0x0000581801007387 */ /* 0x0043ec0000100a00 */
.L_x_53:
[----:B------:R-:W-:Y:S05]  /*3ce0*/  BSYNC.RECONVERGENT B1 ;  /* 0x0000000000017941 */ /* 0x000fea0003800200 */
.L_x_52:
[----:B------:R-:W0:Y:S01]  /*3cf0*/  MUFU.RCP64H R27, R19 ;  /* 0x00000013001b7308 */ /* 0x000e220000001800 */
[----:B------:R-:W-:Y:S01]  /*3d00*/  IMAD.MOV.U32 R26, RZ, RZ, 0x1 ;  /* 0x00000001ff1a7424 */ /* 0x000fe200078e00ff */
[----:B-----5:R-:W-:Y:S01]  /*3d10*/  FSETP.GEU.AND P1, PT, |R21|, 6.5827683646048100446e-37, PT ;  /* 0x036000001500780b */ /* 0x020fe20003f2e200 */
[----:B------:R-:W-:Y:S04]  /*3d20*/  BSSY.RECONVERGENT B1, `(.L_x_54) ;  /* 0x0000014000017945 */ /* 0x000fe80003800200 */
[----:B0-----:R-:W-:-:S08]  /*3d30*/  DFMA R28, R26, -R18, 1 ;  /* 0x3ff000001a1c742b */ /* 0x001fd00000000812 */
[----:B------:R-:W-:-:S08]  /*3d40*/  DFMA R28, R28, R28, R28 ;  /* 0x0000001c1c1c722b */ /* 0x000fd0000000001c */
[----:B------:R-:W-:-:S08]  /*3d50*/  DFMA R28, R26, R28, R26 ;  /* 0x0000001c1a1c722b */ /* 0x000fd0000000001a */
[----:B------:R-:W-:-:S08]  /*3d60*/  DFMA R26, R28, -R18, 1 ;  /* 0x3ff000001c1a742b */ /* 0x000fd00000000812 */
[----:B------:R-:W-:-:S08]  /*3d70*/  DFMA R26, R28, R26, R28 ;  /* 0x0000001a1c1a722b */ /* 0x000fd0000000001c */
[----:B------:R-:W-:-:S08]  /*3d80*/  DMUL R28, R26, R20 ;  /* 0x000000141a1c7228 */ /* 0x000fd00000000000 */
[----:B------:R-:W-:-:S08]  /*3d90*/  DFMA R30, R28, -R18, R20 ;  /* 0x800000121c1e722b */ /* 0x000fd00000000014 */
        /* <DEDUP_REMOVED lines=9> */
[----:B-1----:R-:W-:Y:S05]  /*3e30*/  CALL.REL.NOINC `($__internal_1_$__cuda_sm20_div_rn_f64_full) ;  /* 0x0000002800087944 */ /* 0x002fea0003c00000 */
[----:B------:R-:W-:Y:S02]  /*3e40*/  IMAD.MOV.U32 R26, RZ, RZ, R60 ;  /* 0x000000ffff1a7224 */ /* 0x000fe400078e003c */
[----:B------:R-:W-:-:S07]  /*3e50*/  IMAD.MOV.U32 R27, RZ, RZ, R61 ;  /* 0x000000ffff1b7224 */ /* 0x000fce00078e003d */
.L_x_55:
[----:B------:R-:W-:Y:S05]  /*3e60*/  BSYNC.RECONVERGENT B1 ;  /* 0x0000000000017941 */ /* 0x000fea0003800200 */
.L_x_54:
[----:B------:R-:W0:Y:S01]  /*3e70*/  MUFU.RCP64H R29, R19 ;  /* 0x00000013001d7308 */ /* 0x000e220000001800 */
[----:B------:R-:W-:Y:S01]  /*3e80*/  IMAD.MOV.U32 R28, RZ, RZ, 0x1 ;  /* 0x00000001ff1c7424 */ /* 0x000fe200078e00ff */
[C---:B------:R-:W-:Y:S01]  /*3e90*/  DFMA R20, -R26.reuse, R18, R20 ;  /* 0x000000121a14722b */ /* 0x040fe20000000114 */
[----:B------:R-:W-:Y:S01]  /*3ea0*/  FSETP.GEU.AND P1, PT, |R7|, 6.5827683646048100446e-37, PT ;  /* 0x036000000700780b */ /* 0x000fe20003f2e200 */
[C---:B------:R-:W-:Y:S01]  /*3eb0*/  DFMA R22, -R26.reuse, R12, R22 ;  /* 0x0000000c1a16722b */ /* 0x040fe20000000116 */
[----:B------:R-:W-:Y:S01]  /*3ec0*/  BSSY.RECONVERGENT B1, `(.L_x_56) ;  /* 0x0000017000017945 */ /* 0x000fe20003800200 */
[----:B------:R-:W-:-:S05]  /*3ed0*/  DFMA R26, -R26, R24, R4 ;  /* 0x000000181a1a722b */ /* 0x000fca0000000104 */
[----:B------:R2:W-:Y:S04]  /*3ee0*/  STL.128 [R1+0x60], R20 ;  /* 0x0000601401007387 */ /* 0x0005e80000100c00 */
[----:B------:R2:W-:Y:S01]  /*3ef0*/  STL.64 [R1+0x70], R26 ;  /* 0x0000701a01007387 */ /* 0x0005e20000100a00 */
        /* <DEDUP_REMOVED lines=10> */
[----:B--2---:R-:W-:Y:S05]  /*3fa0*/  @P0 BRA P1, `(.L_x_57) ;  /* 0x0000000000200947 */ /* 0x004fea0000800000 */
[----:B------:R-:W-:Y:S01]  /*3fb0*/  MOV R30, R6 ;  /* 0x00000006001e7202 */ /* 0x000fe20000000f00 */
[----:B------:R-:W-:Y:S01]  /*3fc0*/  IMAD.MOV.U32 R31, RZ, RZ, R7 ;  /* 0x000000ffff1f7224 */ /* 0x000fe200078e0007 */
[----:B------:R-:W-:Y:S01]  /*3fd0*/  MOV R32, 0x4010 ;  /* 0x0000401000207802 */ /* 0x000fe20000000f00 */
[----:B------:R-:W-:Y:S02]  /*3fe0*/  IMAD.MOV.U32 R26, RZ, RZ, R18 ;  /* 0x000000ffff1a7224 */ /* 0x000fe400078e0012 */
[----:B------:R-:W-:-:S07]  /*3ff0*/  IMAD.MOV.U32 R27, RZ, RZ, R19 ;  /* 0x000000ffff1b7224 */ /* 0x000fce00078e0013 */
[----:B-1----:R-:W-:Y:S05]  /*4000*/  CALL.REL.NOINC `($__internal_1_$__cuda_sm20_div_rn_f64_full) ;  /* 0x0000002400947944 */ /* 0x002fea0003c00000 */
[----:B------:R-:W-:Y:S01]  /*4010*/  IMAD.MOV.U32 R4, RZ, RZ, R60 ;  /* 0x000000ffff047224 */ /* 0x000fe200078e003c */
[----:B------:R-:W-:-:S07]  /*4020*/  MOV R5, R61 ;  /* 0x0000003d00057202 */ /* 0x000fce0000000f00 */
.L_x_57:
[----:B------:R-:W-:Y:S05]  /*4030*/  BSYNC.RECONVERGENT B1 ;  /* 0x0000000000017941 */ /* 0x000fea0003800200 */
.L_x_56:
[C---:B------:R-:W-:Y:S02]  /*4040*/  DFMA R8, -R4.reuse, R12, R8 ;  /* 0x0000000c0408722b */ /* 0x040fe40000000108 */
[C---:B------:R-:W-:Y:S02]  /*4050*/  DFMA R10, -R4.reuse, R24, R10 ;  /* 0x00000018040a722b */ /* 0x040fe4000000010a */
[----:B------:R-:W-:-:S05]  /*4060*/  DFMA R4, -R4, R18, R6 ;  /* 0x000000120404722b */ /* 0x000fca0000000106 */
[----:B------:R0:W-:Y:S04]  /*4070*/  STL.128 [R1+0x80], R8 ;  /* 0x0000800801007387 */ /* 0x0001e80000100c00 */
[----:B------:R0:W-:Y:S02]  /*4080*/  STL.64 [R1+0x78], R4 ;  /* 0x0000780401007387 */ /* 0x0001e40000100a00 */
.L_x_51:
[----:B------:R-:W-:Y:S05]  /*4090*/  BSYNC.RECONVERGENT B0 ;  /* 0x0000000000007941 */ /* 0x000fea0003800200 */
.L_x_50:
[----:B------:R-:W-:-:S06]  /*40a0*/  DSETP.GTU.AND P1, PT, R14, UR38, PT ;  /* 0x000000260e007e2a */ /* 0x000fcc000bf2c000 */
[----:B------:R-:W-:-:S05]  /*40b0*/  SEL R0, RZ, 0x1, !P1 ;  /* 0x00000001ff007807 */ /* 0x000fca0004800000 */
[----:B0-----:R-:W-:-:S05]  /*40c0*/  IMAD R10, R0, 0x18, R33 ;  /* 0x00000018000a7824 */ /* 0x001fca00078e0221 */
[----:B------:R-:W2:Y:S01]  /*40d0*/  LDL.64 R22, [R10+0x8] ;  /* 0x000008000a167983 */ /* 0x000ea20000100a00 */
[----:B------:R-:W-:Y:S01]  /*40e0*/  BSSY.RECONVERGENT B0, `(.L_x_58) ;  /* 0x000000f000007945 */ /* 0x000fe20003800200 */
[----:B------:R-:W-:Y:S02]  /*40f0*/  VIADD R12, R1, 0x50 ;  /* 0x00000050010c7836 */ /* 0x000fe40000000000 */
[--C-:B------:R-:W-:Y:S02]  /*4100*/  IMAD.MOV.U32 R3, RZ, RZ, R0.reuse ;  /* 0x000000ffff037224 */ /* 0x100fe400078e0000 */
[----:B------:R-:W-:Y:S01]  /*4110*/  IMAD.MOV.U32 R11, RZ, RZ, R0 ;  /* 0x000000ffff0b7224 */ /* 0x000fe200078e0000 */
[----:B--2---:R-:W-:-:S11]  /*4120*/  DADD R6, -RZ, |R22| ;  /* 0x00000000ff067229 */ /* 0x004fd60000000516 */
.L_x_59:
[----:B------:R-:W-:-:S05]  /*4130*/  IMAD R8, R3, 0x18, R12 ;  /* 0x0000001803087824 */ /* 0x000fca00078e020c */
[----:B------:R-:W2:Y:S01]  /*4140*/  LDL.64 R4, [R8+0x18] ;  /* 0x0000180008047983 */ /* 0x000ea20000100a00 */
[----:B------:R-:W-:Y:S01]  /*4150*/  ISETP.NE.AND P2, PT, R3, RZ, PT ;  /* 0x000000ff0300720c */ /* 0x000fe20003f45270 */
[----:B--2---:R-:W-:Y:S02]  /*4160*/  DSETP.GT.AND P0, PT, |R4|, R6, PT ;  /* 0x000000060400722a */ /* 0x004fe40003f04200 */
[----:B------:R-:W-:-:S10]  /*4170*/  DADD R4, -RZ, |R4| ;  /* 0x00000000ff047229 */ /* 0x000fd40000000504 */
[----:B------:R-:W-:Y:S02]  /*4180*/  FSEL R6, R4, R6, P0 ;  /* 0x0000000604067208 */ /* 0x000fe40000000000 */
[----:B------:R-:W-:Y:S01]  /*4190*/  @P0 VIADD R11, R3, 0x1 ;  /* 0x00000001030b0836 */ /* 0x000fe20000000000 */
[----:B------:R-:W-:Y:S02]  /*41a0*/  FSEL R7, R5, R7, P0 ;  /* 0x0000000705077208 */ /* 0x000fe40000000000 */
[----:B------:R-:W-:Y:S01]  /*41b0*/  MOV R3, 0x1 ;  /* 0x0000000100037802 */ /* 0x000fe20000000f00 */
[----:B------:R-:W-:Y:S06]  /*41c0*/  @!P2 BRA `(.L_x_59) ;  /* 0xfffffffc00d8a947 */ /* 0x000fec000383ffff */
[----:B------:R-:W-:Y:S05]  /*41d0*/  BSYNC.RECONVERGENT B0 ;  /* 0x0000000000007941 */ /* 0x000fea0003800200 */
.L_x_58:
[----:B------:R-:W2:Y:S01]  /*41e0*/  LDL.64 R8, [R1+0x90] ;  /* 0x0000900001087983 */ /* 0x000ea20000100a00 */
[----:B------:R-:W-:Y:S01]  /*41f0*/  BSSY.RECONVERGENT B0, `(.L_x_60) ;  /* 0x000003d000007945 */ /* 0x000fe20003800200 */
[----:B--2---:R-:W-:-:S14]  /*4200*/  DSETP.GTU.AND P0, PT, R6, R8, PT ;  /* 0x000000080600722a */ /* 0x004fdc0003f0c000 */
[----:B------:R-:W-:Y:S05]  /*4210*/  @!P0 BRA `(.L_x_61) ;  /* 0x0000000000e88947 */ /* 0x000fea0003800000 */
[----:B------:R-:W-:Y:S01]  /*4220*/  ISETP.NE.AND P0, PT, R11, R0, PT ;  /* 0x000000000b00720c */ /* 0x000fe20003f05270 */
[----:B------:R-:W-:-:S12]  /*4230*/  BSSY.RECONVERGENT B1, `(.L_x_62) ;  /* 0x000000e000017945 */ /* 0x000fd80003800200 */
[----:B------:R-:W-:Y:S05]  /*4240*/  @!P0 BRA `(.L_x_63) ;  /* 0x0000000000308947 */ /* 0x000fea0003800000 */
[----:B------:R-:W-:Y:S01]  /*4250*/  IMAD R3, R11, 0x18, R33 ;  /* 0x000000180b037824 */ /* 0x000fe200078e0221 */
[----:B------:R-:W2:Y:S04]  /*4260*/  LDL.64 R12, [R10] ;  /* 0x000000000a0c7983 */ /* 0x000ea80000100a00 */
[----:B------:R-:W3:Y:S04]  /*4270*/  LDL.64 R4, [R3] ;  /* 0x0000000003047983 */ /* 0x000ee80000100a00 */
[----:B--2---:R0:W-:Y:S04]  /*4280*/  STL.64 [R3], R12 ;  /* 0x0000000c03007387 */ /* 0x0041e80000100a00 */
[----:B---3--:R0:W-:Y:S04]  /*4290*/  STL.64 [R10], R4 ;  /* 0x000000040a007387 */ /* 0x0081e80000100a00 */
[----:B------:R-:W2:Y:S04]  /*42a0*/  LDL.64 R14, [R3+0x8] ;  /* 0x00000800030e7983 */ /* 0x000ea80000100a00 */
[----:B------:R0:W-:Y:S04]  /*42b0*/  STL.64 [R3+0x8], R22 ;  /* 0x0000081603007387 */ /* 0x0001e80000100a00 */
[----:B------:R-:W3:Y:S04]  /*42c0*/  LDL.64 R20, [R10+0x10] ;  /* 0x000010000a147983 */ /* 0x000ee80000100a00 */
[----:B--2---:R0:W-:Y:S04]  /*42d0*/  STL.64 [R10+0x8], R14 ;  /* 0x0000080e0a007387 */ /* 0x0041e80000100a00 */
[----:B------:R-:W2:Y:S04]  /*42e0*/  LDL.64 R18, [R3+0x10] ;  /* 0x0000100003127983 */ /* 0x000ea80000100a00 */
[----:B---3--:R0:W-:Y:S04]  /*42f0*/  STL.64 [R3+0x10], R20 ;  /* 0x0000101403007387 */ /* 0x0081e80000100a00 */
[----:B--2---:R0:W-:Y:S02]  /*4300*/  STL.64 [R10+0x10], R18 ;  /* 0x000010120a007387 */ /* 0x0041e40000100a00 */
.L_x_63:
[----:B------:R-:W-:Y:S05]  /*4310*/  BSYNC.RECONVERGENT B1 ;  /* 0x0000000000017941 */ /* 0x000fea0003800200 */
.L_x_62:
[----:B0-----:R-:W-:-:S07]  /*4320*/  IMAD.MOV.U32 R14, RZ, RZ, R0 ;  /* 0x000000ffff0e7224 */ /* 0x001fce00078e0000 */
.L_x_66:
[----:B------:R-:W2:Y:S01]  /*4330*/  LDL.64 R22, [R10+0x8] ;  /* 0x000008000a167983 */ /* 0x000ea20000100a00 */
[----:B0-----:R-:W-:-:S05]  /*4340*/  IMAD R3, R14, 0x18, R33 ;  /* 0x000000180e037824 */ /* 0x001fca00078e0221 */
[----:B------:R-:W3:Y:S01]  /*4350*/  LDL.64 R12, [R3+0x20] ;  /* 0x00002000030c7983 */ /* 0x000ee20000100a00 */
[----:B------:R-:W-:Y:S01]  /*4360*/  IMAD.MOV.U32 R4, RZ, RZ, 0x1 ;  /* 0x00000001ff047424 */ /* 0x000fe200078e00ff */
[----:B------:R-:W-:Y:S01]  /*4370*/  BSSY.RECONVERGENT B1, `(.L_x_64) ;  /* 0x0000016000017945 */ /* 0x000fe20003800200 */
[----:B--2---:R-:W0:Y:S01]  /*4380*/  MUFU.RCP64H R5, R23 ;  /* 0x0000001700057308 */ /* 0x004e220000001800 */
[----:B---3--:R-:W-:-:S03]  /*4390*/  FSETP.GEU.AND P2, PT, |R13|, 6.5827683646048100446e-37, PT ;  /* 0x036000000d00780b */ /* 0x008fc60003f4e200 */
        /* <DEDUP_REMOVED lines=19> */
.L_x_65:
[----:B------:R-:W-:Y:S05]  /*44d0*/  BSYNC.RECONVERGENT B1 ;  /* 0x0000000000017941 */ /* 0x000fea0003800200 */
.L_x_64:
[----:B------:R-:W2:Y:S04]  /*44e0*/  LDL.64 R18, [R10] ;  /* 0x000000000a127983 */ /* 0x000ea80000100a00 */
[----:B------:R-:W2:Y:S04]  /*44f0*/  LDL.64 R20, [R3+0x18] ;  /* 0x0000180003147983 */ /* 0x000ea80000100a00 */
[----:B------:R-:W3:Y:S01]  /*4500*/  LDL.64 R22, [R3+0x28] ;  /* 0x0000280003167983 */ /* 0x000ee20000100a00 */
[----:B--2---:R-:W-:-:S07]  /*4510*/  DFMA R18, R18, -R4, R20 ;  /* 0x800000041212722b */ /* 0x004fce0000000014 */
[----:B------:R0:W-:Y:S04]  /*4520*/  STL.64 [R3+0x18], R18 ;  /* 0x0000181203007387 */ /* 0x0001e80000100a00 */
[----:B------:R-:W2:Y:S02]  /*4530*/  LDL.64 R20, [R10+0x8] ;  /* 0x000008000a147983 */ /* 0x000ea40000100a00 */
[----:B--2---:R-:W-:-:S07]  /*4540*/  DFMA R20, R20, -R4, R12 ;  /* 0x800000041414722b */ /* 0x004fce000000000c */
[----:B------:R0:W-:Y:S04]  /*4550*/  STL.64 [R3+0x20], R20 ;  /* 0x0000201403007387 */ /* 0x0001e80000100a00 */
[----:B------:R-:W3:Y:S01]  /*4560*/  LDL.64 R12, [R10+0x10] ;  /* 0x000010000a0c7983 */ /* 0x000ee20000100a00 */
[----:B------:R-:W-:Y:S01]  /*4570*/  ISETP.NE.AND P0, PT, R14, RZ, PT ;  /* 0x000000ff0e00720c */ /* 0x000fe20003f05270 */
[----:B------:R-:W-:Y:S01]  /*4580*/  IMAD.MOV.U32 R14, RZ, RZ, 0x1 ;  /* 0x00000001ff0e7424 */ /* 0x000fe200078e00ff */
[----:B---3--:R-:W-:-:S07]  /*4590*/  DFMA R12, R12, -R4, R22 ;  /* 0x800000040c0c722b */ /* 0x008fce0000000016 */
[----:B------:R0:W-:Y:S04]  /*45a0*/  STL.64 [R3+0x28], R12 ;  /* 0x0000280c03007387 */ /* 0x0001e80000100a00 */
[----:B------:R-:W-:Y:S05]  /*45b0*/  @!P0 BRA `(.L_x_66) ;  /* 0xfffffffc005c8947 */ /* 0x000fea000383ffff */
.L_x_61:
[----:B------:R-:W-:Y:S05]  /*45c0*/  BSYNC.RECONVERGENT B0 ;  /* 0x0000000000007941 */ /* 0x000fea0003800200 */
.L_x_60:
[----:B------:R-:W-:Y:S01]  /*45d0*/  DSETP.GTU.AND P3, PT, R6, R8, PT ;  /* 0x000000080600722a */ /* 0x000fe20003f6c000 */
[----:B------:R2:W5:Y:S05]  /*45e0*/  LDL.64 R8, [R1+0x90] ;  /* 0x0000900001087983 */ /* 0x00056a0000100a00 */
[----:B0-----:R-:W-:-:S05]  /*45f0*/  SEL R3, RZ, 0x1, !P3 ;  /* 0x00000001ff037807 */ /* 0x001fca0005800000 */
[----:B------:R-:W-:-:S05]  /*4600*/  IMAD R10, R3, 0x18, R10 ;  /* 0x00000018030a7824 */ /* 0x000fca00078e020a */
[----:B------:R-:W3:Y:S01]  /*4610*/  LDL.64 R22, [R10+0x10] ;  /* 0x000010000a167983 */ /* 0x000ee20000100a00 */
[----:B------:R-:W-:-:S04]  /*4620*/  IADD3 R0, PT, PT, R0, R3, RZ ;  /* 0x0000000300007210 */ /* 0x000fc80007ffe0ff */
[----:B------:R-:W-:Y:S01]  /*4630*/  ISETP.GT.U32.AND P0, PT, R0, 0x1, PT ;  /* 0x000000010000780c */ /* 0x000fe20003f04070 */
[----:B------:R-:W-:Y:S01]  /*4640*/  BSSY.RECONVERGENT B0, `(.L_x_67) ;  /* 0x0000012000007945 */ /* 0x000fe20003800200 */
[----:B------:R-:W-:Y:S02]  /*4650*/  IMAD.MOV.U32 R3, RZ, RZ, 0x2 ;  /* 0x00000002ff037424 */ /* 0x000fe400078e00ff */
[----:B------:R-:W-:Y:S01]  /*4660*/  IMAD.MOV.U32 R7, RZ, RZ, 0x2 ;  /* 0x00000002ff077424 */ /* 0x000fe200078e00ff */
[----:B---3--:R-:W-:-:S08]  /*4670*/  DADD R4, -RZ, |R22| ;  /* 0x00000000ff047229 */ /* 0x008fd00000000516 */
[----:B--2---:R-:W-:Y:S05]  /*4680*/  @P0 BRA `(.L_x_68) ;  /* 0x0000000000340947 */ /* 0x004fea0003800000 */
[----:B------:R-:W-:Y:S01]  /*4690*/  VIADD R15, R1, 0x58 ;  /* 0x00000058010f7836 */ /* 0x000fe20000000000 */
[----:B------:R-:W-:Y:S01]  /*46a0*/  MOV R7, R0 ;  /* 0x0000000000077202 */ /* 0x000fe20000000f00 */
[----:B------:R-:W-:-:S07]  /*46b0*/  IMAD.MOV.U32 R6, RZ, RZ, R0 ;  /* 0x000000ffff067224 */ /* 0x000fce00078e0000 */
.L_x_69:
[----:B------:R-:W-:-:S05]  /*46c0*/  IMAD R11, R6, 0x18, R15 ;  /* 0x00000018060b7824 */ /* 0x000fca00078e020f */
[----:B------:R-:W2:Y:S01]  /*46d0*/  LDL.64 R12, [R11+0x18] ;  /* 0x000018000b0c7983 */ /* 0x000ea20000100a00 */
[----:B------:R-:W-:Y:S01]  /*46e0*/  ISETP.NE.AND P2, PT, R6, RZ, PT ;  /* 0x000000ff0600720c */ /* 0x000fe20003f45270 */
[----:B--2---:R-:W-:Y:S02]  /*46f0*/  DSETP.GT.AND P0, PT, |R12|, R4, PT ;  /* 0x000000040c00722a */ /* 0x004fe40003f04200 */
[----:B------:R-:W-:-:S10]  /*4700*/  DADD R12, -RZ, |R12| ;  /* 0x00000000ff0c7229 */ /* 0x000fd4000000050c */
[----:B------:R-:W-:Y:S02]  /*4710*/  FSEL R4, R12, R4, P0 ;  /* 0x000000040c047208 */ /* 0x000fe40000000000 */
[----:B------:R-:W-:Y:S01]  /*4720*/  @P0 VIADD R7, R6, 0x1 ;  /* 0x0000000106070836 */ /* 0x000fe20000000000 */
[----:B------:R-:W-:Y:S01]  /*4730*/  FSEL R5, R13, R5, P0 ;  /* 0x000000050d057208 */ /* 0x000fe20000000000 */
[----:B------:R-:W-:Y:S01]  /*4740*/  IMAD.MOV.U32 R6, RZ, RZ, 0x1 ;  /* 0x00000001ff067424 */ /* 0x000fe200078e00ff */
[----:B------:R-:W-:Y:S06]  /*4750*/  @!P2 BRA `(.L_x_69) ;  /* 0xfffffffc00d8a947 */ /* 0x000fec000383ffff */
.L_x_68:
[----:B------:R-:W-:Y:S05]  /*4760*/  BSYNC.RECONVERGENT B0 ;  /* 0x0000000000007941 */ /* 0x000fea0003800200 */
.L_x_67:
[----:B-----5:R-:W-:Y:S01]  /*4770*/  DSETP.GTU.AND P0, PT, R4, R8, PT ;  /* 0x000000080400722a */ /* 0x020fe20003f0c000 */
[----:B------:R-:W-:Y:S01]  /*4780*/  SEL R6, RZ, 0x1, P3 ;  /* 0x00000001ff067807 */ /* 0x000fe20001800000 */
[----:B------:R-:W-:Y:S01]  /*4790*/  BSSY.RECONVERGENT B0, `(.L_x_70) ;  /* 0x000003f000007945 */ /* 0x000fe20003800200 */
[----:B------:R-:W-:-:S03]  /*47a0*/  @P3 IMAD.MOV R3, RZ, RZ, 0x1 ;  /* 0x00000001ff033424 */ /* 0x000fc600078e02ff */
[----:B------:R-:W-:-:S08]  /*47b0*/  @P1 IMAD.MOV R3, RZ, RZ, R6 ;  /* 0x000000ffff031224 */ /* 0x000fd000078e0206 */
[----:B------:R-:W-:Y:S05]  /*47c0*/  @!P0 BRA `(.L_x_71) ;  /* 0x0000000000ec8947 */ /* 0x000fea0003800000 */
[----:B------:R-:W-:Y:S01]  /*47d0*/  ISETP.NE.AND P0, PT, R7, R0, PT ;  /* 0x000000000700720c */ /* 0x000fe20003f05270 */
[----:B------:R-:W-:Y:S01]  /*47e0*/  BSSY.RECONVERGENT B1, `(.L_x_72) ;  /* 0x000000f000017945 */ /* 0x000fe20003800200 */
[----:B------:R-:W-:-:S11]  /*47f0*/  ISETP.GT.U32.AND P1, PT, R0, 0x1, PT ;  /* 0x000000010000780c */ /* 0x000fd60003f24070 */
[----:B------:R-:W-:Y:S05]  /*4800*/  @!P0 BRA `(.L_x_73) ;  /* 0x0000000000308947 */ /* 0x000fea0003800000 */
[----:B------:R-:W-:Y:S01]  /*4810*/  IMAD R11, R7, 0x18, R33 ;  /* 0x00000018070b7824 */ /* 0x000fe200078e0221 */
[----:B------:R-:W2:Y:S04]  /*4820*/  LDL.64 R12, [R10] ;  /* 0x000000000a0c7983 */ /* 0x000ea80000100a00 */
[----:B------:R-:W3:Y:S04]  /*4830*/  LDL.64 R6, [R11] ;  /* 0x000000000b067983 */ /* 0x000ee80000100a00 */
[----:B--2---:R0:W-:Y:S04]  /*4840*/  STL.64 [R11], R12 ;  /* 0x0000000c0b007387 */ /* 0x0041e80000100a00 */
[----:B---3--:R0:W-:Y:S04]  /*4850*/  STL.64 [R10], R6 ;  /* 0x000000060a007387 */ /* 0x0081e80000100a00 */
[----:B------:R-:W2:Y:S04]  /*4860*/  LDL.64 R18, [R10+0x8] ;  /* 0x000008000a127983 */ /* 0x000ea80000100a00 */
[----:B------:R-:W3:Y:S04]  /*4870*/  LDL.64 R14, [R11+0x8] ;  /* 0x000008000b0e7983 */ /* 0x000ee80000100a00 */
[----:B--2---:R0:W-:Y:S04]  /*4880*/  STL.64 [R11+0x8], R18 ;  /* 0x000008120b007387 */ /* 0x0041e80000100a00 */
[----:B---3--:R0:W-:Y:S04]  /*4890*/  STL.64 [R10+0x8], R14 ;  /* 0x0000080e0a007387 */ /* 0x0081e80000100a00 */
[----:B------:R-:W2:Y:S04]  /*48a0*/  LDL.64 R20, [R11+0x10] ;  /* 0x000010000b147983 */ /* 0x000ea80000100a00 */
[----:B------:R0:W-:Y:S04]  /*48b0*/  STL.64 [R11+0x10], R22 ;  /* 0x000010160b007387 */ /* 0x0001e80000100a00 */
[----:B--2---:R0:W-:Y:S02]  /*48c0*/  STL.64 [R10+0x10], R20 ;  /* 0x000010140a007387 */ /* 0x0041e40000100a00 */
.L_x_73:
[----:B------:R-:W-:Y:S05]  /*48d0*/  BSYNC.RECONVERGENT B1 ;  /* 0x0000000000017941 */ /* 0x000fea0003800200 */
.L_x_72:
[----:B------:R-:W-:Y:S05]  /*48e0*/  @P1 BRA `(.L_x_71) ;  /* 0x0000000000a41947 */ /* 0x000fea0003800000 */
.L_x_76:
[----:B0-2---:R-:W2:Y:S01]  /*48f0*/  LDL.64 R20, [R10+0x10] ;  /* 0x000010000a147983 */ /* 0x005ea20000100a00 */
[----:B------:R-:W-:-:S05]  /*4900*/  IMAD R11, R0, 0x18, R33 ;  /* 0x00000018000b7824 */ /* 0x000fca00078e0221 */
[----:B------:R-:W3:Y:S01]  /*4910*/  LDL.64 R12, [R11+0x28] ;  /* 0x000028000b0c7983 */ /* 0x000ee20000100a00 */
[----:B------:R-:W-:Y:S01]  /*4920*/  MOV R6, 0x1 ;  /* 0x0000000100067802 */ /* 0x000fe20000000f00 */
        /* <DEDUP_REMOVED lines=15> */
[----:B------:R-:W-:Y:S01]  /*4a20*/  MOV R32, 0x4a70 ;  /* 0x00004a7000207802 */ /* 0x000fe20000000f00 */
[----:B------:R-:W-:Y:S02]  /*4a30*/  IMAD.MOV.U32 R27, RZ, RZ, R21 ;  /* 0x000000ffff1b7224 */ /* 0x000fe400078e0015 */
[----:B------:R-:W-:Y:S02]  /*4a40*/  IMAD.MOV.U32 R30, RZ, RZ, R12 ;  /* 0x000000ffff1e7224 */ /* 0x000fe400078e000c */
[----:B------:R-:W-:-:S07]  /*4a50*/  IMAD.MOV.U32 R31, RZ, RZ, R13 ;  /* 0x000000ffff1f7224 */ /* 0x000fce00078e000d */
[----:B-1----:R-:W-:Y:S05]  /*4a60*/  CALL.REL.NOINC `($__internal_1_$__cuda_sm20_div_rn_f64_full) ;  /* 0x0000001800fc7944 */ /* 0x002fea0003c00000 */
[----:B------:R-:W-:Y:S01]  /*4a70*/  MOV R6, R60 ;  /* 0x0000003c00067202 */ /* 0x000fe20000000f00 */
[----:B------:R-:W-:-:S07]  /*4a80*/  IMAD.MOV.U32 R7, RZ, RZ, R61 ;  /* 0x000000ffff077224 */ /* 0x000fce00078e003d */
.L_x_75:
[----:B------:R-:W-:Y:S05]  /*4a90*/  BSYNC.RECONVERGENT B1 ;  /* 0x0000000000017941 */ /* 0x000fea0003800200 */
.L_x_74:
[----:B------:R-:W2:Y:S04]  /*4aa0*/  LDL.64 R14, [R10] ;  /* 0x000000000a0e7983 */ /* 0x000ea80000100a00 */
[----:B------:R-:W2:Y:S04]  /*4ab0*/  LDL.64 R18, [R11+0x18] ;  /* 0x000018000b127983 */ /* 0x000ea80000100a00 */
[----:B------:R-:W3:Y:S01]  /*4ac0*/  LDL.64 R20, [R11+0x20] ;  /* 0x000020000b147983 */ /* 0x000ee20000100a00 */
[----:B--2---:R-:W-:-:S07]  /*4ad0*/  DFMA R14, R14, -R6, R18 ;  /* 0x800000060e0e722b */ /* 0x004fce0000000012 */
[----:B------:R2:W-:Y:S04]  /*4ae0*/  STL.64 [R11+0x18], R14 ;  /* 0x0000180e0b007387 */ /* 0x0005e80000100a00 */
[----:B------:R-:W3:Y:S02]  /*4af0*/  LDL.64 R18, [R10+0x8] ;  /* 0x000008000a127983 */ /* 0x000ee40000100a00 */
[----:B---3--:R-:W-:-:S07]  /*4b00*/  DFMA R18, R18, -R6, R20 ;  /* 0x800000061212722b */ /* 0x008fce0000000014 */
[----:B------:R2:W-:Y:S04]  /*4b10*/  STL.64 [R11+0x20], R18 ;  /* 0x000020120b007387 */ /* 0x0005e80000100a00 */
[----:B------:R-:W3:Y:S01]  /*4b20*/  LDL.64 R20, [R10+0x10] ;  /* 0x000010000a147983 */ /* 0x000ee20000100a00 */
[----:B------:R-:W-:Y:S01]  /*4b30*/  ISETP.NE.AND P0, PT, R0, RZ, PT ;  /* 0x000000ff0000720c */ /* 0x000fe20003f05270 */
[----:B------:R-:W-:Y:S01]  /*4b40*/  IMAD.MOV.U32 R0, RZ, RZ, 0x1 ;  /* 0x00000001ff007424 */ /* 0x000fe200078e00ff */
[----:B---3--:R-:W-:-:S07]  /*4b50*/  DFMA R20, R20, -R6, R12 ;  /* 0x800000061414722b */ /* 0x008fce000000000c */
[----:B------:R2:W-:Y:S04]  /*4b60*/  STL.64 [R11+0x28], R20 ;  /* 0x000028140b007387 */ /* 0x0005e80000100a00 */
[----:B------:R-:W-:Y:S05]  /*4b70*/  @!P0 BRA `(.L_x_76) ;  /* 0xfffffffc005c8947 */ /* 0x000fea000383ffff */
.L_x_71:
[----:B------:R-:W-:Y:S05]  /*4b80*/  BSYNC.RECONVERGENT B0 ;  /* 0x0000000000007941 */ /* 0x000fea0003800200 */
.L_x_70:
[----:B------:R-:W-:Y:S01]  /*4b90*/  DSETP.GTU.AND P0, PT, R4, R8, PT ;  /* 0x000000080400722a */ /* 0x000fe20003f0c000 */
[----:B------:R-:W-:Y:S01]  /*4ba0*/  VIADD R0, R3, 0x1 ;  /* 0x0000000103007836 */ /* 0x000fe20000000000 */
[----:B------:R-:W-:-:S12]  /*4bb0*/  BSSY.RECONVERGENT B0, `(.L_x_77) ;  /* 0x00000f6000007945 */ /* 0x000fd80003800200 */
[----:B------:R-:W-:-:S05]  /*4bc0*/  @P0 IMAD.MOV R0, RZ, RZ, R3 ;  /* 0x000000ffff000224 */ /* 0x000fca00078e0203 */
[----:B------:R-:W-:-:S13]  /*4bd0*/  ISETP.NE.AND P0, PT, R0, 0x3, PT ;  /* 0x000000030000780c */ /* 0x000fda0003f05270 */
[----:B------:R-:W-:Y:S05]  /*4be0*/  @!P0 BRA `(.L_x_78) ;  /* 0x0000000c00748947 */ /* 0x000fea0003800000 */
[----:B------:R-:W-:-:S13]  /*4bf0*/  ISETP.NE.AND P0, PT, R0, 0x2, PT ;  /* 0x000000020000780c */ /* 0x000fda0003f05270 */
[----:B------:R-:W-:Y:S05]  /*4c00*/  @!P0 BRA `(.L_x_79) ;  /* 0x0000000400908947 */ /* 0x000fea0003800000 */
[----:B------:R-:W-:-:S13]  /*4c10*/  ISETP.NE.AND P0, PT, R0, 0x1, PT ;  /* 0x000000010000780c */ /* 0x000fda0003f05270 */
[----:B------:R-:W-:Y:S05]  /*4c20*/  @P0 BRA `(.L_x_80) ;  /* 0x0000000c00b80947 */ /* 0x000fea0003800000 */
[----:B0-2---:R-:W2:Y:S02]  /*4c30*/  LDL.64 R14, [R1+0x48] ;  /* 0x00004800010e7983 */ /* 0x005ea40000100a00 */
[----:B--2---:R-:W-:-:S14]  /*4c40*/  DSETP.GTU.AND P0, PT, |R14|, UR38, PT ;  /* 0x000000260e007e2a */ /* 0x004fdc000bf0c200 */
[----:B------:R-:W-:Y:S01]  /*4c50*/  @!P0 MOV R3, 0x3f800000 ;  /* 0x3f80000000038802 */ /* 0x000fe20000000f00 */
[----:B------:R0:W-:Y:S04]  /*4c60*/  @!P0 STG.E desc[UR36][R16.64+0x4], RZ ;  /* 0x000004ff10008986 */ /* 0x0001e8000c101924 */
[----:B------:R0:W-:Y:S04]  /*4c70*/  @!P0 STG.E desc[UR36][R16.64+0x8], RZ ;  /* 0x000008ff10008986 */ /* 0x0001e8000c101924 */
[----:B------:R0:W-:Y:S01]  /*4c80*/  @!P0 STG.E desc[UR36][R16.64], R3 ;  /* 0x0000000310008986 */ /* 0x0001e2000c101924 */
[----:B------:R-:W-:Y:S05]  /*4c90*/  @!P0 BRA `(.L_x_80) ;  /* 0x0000000c009c8947 */ /* 0x000fea0003800000 */
[----:B------:R-:W2:Y:S02]  /*4ca0*/  LDL.64 R10, [R1+0x68] ;  /* 0x00006800010a7983 */ /* 0x000ea40000100a00 */
[----:B--2---:R-:W-:-:S14]  /*4cb0*/  DSETP.GTU.AND P0, PT, |R10|, UR38, PT ;  /* 0x000000260a007e2a */ /* 0x004fdc000bf0c200 */
[----:B------:R-:W-:Y:S05]  /*4cc0*/  @P0 BRA `(.L_x_81) ;  /* 0x0000000000780947 */ /* 0x000fea0003800000 */
[----:B------:R-:W2:Y:S01]  /*4cd0*/  LDL.64 R10, [R1+0x50] ;  /* 0x00005000010a7983 */ /* 0x000ea20000100a00 */
[----:B------:R-:W3:Y:S01]  /*4ce0*/  MUFU.RCP64H R5, R15 ;  /* 0x0000000f00057308 */ /* 0x000ee20000001800 */
[----:B------:R-:W-:Y:S01]  /*4cf0*/  IMAD.MOV.U32 R4, RZ, RZ, 0x1 ;  /* 0x00000001ff047424 */ /* 0x000fe200078e00ff */
[----:B------:R-:W-:Y:S05]  /*4d00*/  BSSY.RECONVERGENT B1, `(.L_x_82) ;  /* 0x0000014000017945 */ /* 0x000fea0003800200 */
[----:B---3--:R-:W-:-:S08]  /*4d10*/  DFMA R6, -R14, R4, 1 ;  /* 0x3ff000000e06742b */ /* 0x008fd00000000104 */
[----:B------:R-:W-:-:S08]  /*4d20*/  DFMA R6, R6, R6, R6 ;  /* 0x000000060606722b */ /* 0x000fd00000000006 */
[----:B------:R-:W-:-:S08]  /*4d30*/  DFMA R6, R4, R6, R4 ;  /* 0x000000060406722b */ /* 0x000fd00000000004 */
[----:B------:R-:W-:-:S08]  /*4d40*/  DFMA R4, -R14, R6, 1 ;  /* 0x3ff000000e04742b */ /* 0x000fd00000000106 */
[----:B------:R-:W-:-:S08]  /*4d50*/  DFMA R4, R6, R4, R6 ;  /* 0x000000040604722b */ /* 0x000fd00000000006 */
[----:B--2---:R-:W-:Y:S02]  /*4d60*/  DMUL R6, R10, -R4 ;  /* 0x800000040a067228 */ /* 0x004fe40000000000 */
[----:B------:R-:W-:-:S06]  /*4d70*/  DADD R30, -RZ, -R10 ;  /* 0x00000000ff1e7229 */ /* 0x000fcc000000090a */
[----:B------:R-:W-:-:S04]  /*4d80*/  DFMA R8, -R14, R6, -R10 ;  /* 0x000000060e08722b */ /* 0x000fc8000000090a */
[----:B------:R-:W-:-:S04]  /*4d90*/  FSETP.GEU.AND P1, PT, |R31|, 6.5827683646048100446e-37, PT ;  /* 0x036000001f00780b */ /* 0x000fc80003f2e200 */
[----:B------:R-:W-:-:S10]  /*4da0*/  DFMA R4, R4, R8, R6 ;  /* 0x000000080404722b */ /* 0x000fd40000000006 */
[----:B------:R-:W-:-:S05]  /*4db0*/  FFMA R0, RZ, R15, R5 ;  /* 0x0000000fff007223 */ /* 0x000fca0000000005 */
[----:B------:R-:W-:-:S13]  /*4dc0*/  FSETP.GT.AND P0, PT, |R0|, 1.469367938527859385e-39, PT ;  /* 0x001000000000780b */ /* 0x000fda0003f04200 */
[----:B------:R-:W-:Y:S05]  /*4dd0*/  @P0 BRA P1, `(.L_x_83) ;  /* 0x0000000000180947 */ /* 0x000fea0000800000 */
[----:B------:R-:W-:Y:S01]  /*4de0*/  IMAD.MOV.U32 R26, RZ, RZ, R14 ;  /* 0x000000ffff1a7224 */ /* 0x000fe200078e000e */
[----:B------:R-:W-:Y:S01]  /*4df0*/  MOV R32, 0x4e20 ;  /* 0x00004e2000207802 */ /* 0x000fe20000000f00 */
[----:B------:R-:W-:-:S07]  /*4e00*/  IMAD.MOV.U32 R27, RZ, RZ, R15 ;  /* 0x000000ffff1b7224 */ /* 0x000fce00078e000f */
[----:B01----:R-:W-:Y:S05]  /*4e10*/  CALL.REL.NOINC `($__internal_1_$__cuda_sm20_div_rn_f64_full) ;  /* 0x0000001800107944 */ /* 0x003fea0003c00000 */
[----:B------:R-:W-:Y:S01]  /*4e20*/  IMAD.MOV.U32 R4, RZ, RZ, R60 ;  /* 0x000000ffff047224 */ /* 0x000fe200078e003c */
[----:B------:R-:W-:-:S07]  /*4e30*/  MOV R5, R61 ;  /* 0x0000003d00057202 */ /* 0x000fce0000000f00 */
.L_x_83:
[----:B------:R-:W-:Y:S05]  /*4e40*/  BSYNC.RECONVERGENT B1 ;  /* 0x0000000000017941 */ /* 0x000fea0003800200 */
.L_x_82:
[----:B------:R-:W2:Y:S01]  /*4e50*/  F2F.F32.F64 R5, R4 ;  /* 0x0000000400057310 */ /* 0x000ea20000301000 */
[----:B0-----:R-:W-:Y:S01]  /*4e60*/  IMAD.MOV.U32 R3, RZ, RZ, 0x3f800000 ;  /* 0x3f800000ff037424 */ /* 0x001fe200078e00ff */
[----:B------:R0:W-:Y:S04]  /*4e70*/  STG.E desc[UR36][R16.64+0x8], RZ ;  /* 0x000008ff10007986 */ /* 0x0001e8000c101924 */
[----:B------:R0:W-:Y:S04]  /*4e80*/  STG.E desc[UR36][R16.64+0x4], R3 ;  /* 0x0000040310007986 */ /* 0x0001e8000c101924 */
[----:B--2---:R0:W-:Y:S01]  /*4e90*/  STG.E desc[UR36][R16.64], R5 ;  /* 0x0000000510007986 */ /* 0x0041e2000c101924 */
[----:B------:R-:W-:Y:S05]  /*4ea0*/  BRA `(.L_x_80) ;  /* 0x0000000c00187947 */ /* 0x000fea0003800000 */
.L_x_81:
[----:B------:R-:W2:Y:S01]  /*4eb0*/  LDL.64 R12, [R1+0x70] ;  /* 0x00007000010c7983 */ /* 0x000ea20000100a00 */
[----:B------:R-:W3:Y:S01]  /*4ec0*/  MUFU.RCP64H R5, R11 ;  /* 0x0000000b00057308 */ /* 0x000ee20000001800 */
[----:B------:R-:W-:Y:S01]  /*4ed0*/  IMAD.MOV.U32 R4, RZ, RZ, 0x1 ;  /* 0x00000001ff047424 */ /* 0x000fe200078e00ff */
[----:B------:R-:W-:Y:S01]  /*4ee0*/  BSSY.RECONVERGENT B1, `(.L_x_84) ;  /* 0x0000016000017945 */ /* 0x000fe20003800200 */
[----:B0-----:R-:W-:-:S05]  /*4ef0*/  IMAD.MOV.U32 R3, RZ, RZ, 0x3f800000 ;  /* 0x3f800000ff037424 */ /* 0x001fca00078e00ff */
[----:B------:R0:W-:Y:S01]  /*4f00*/  STG.E desc[UR36][R16.64+0x8], R3 ;  /* 0x0000080310007986 */ /* 0x0001e2000c101924 */
        /* <DEDUP_REMOVED lines=12> */
[----:B0-----:R-:W-:Y:S05]  /*4fd0*/  @P0 BRA P1, `(.L_x_85) ;  /* 0x0000000000180947 */ /* 0x001fea0000800000 */
[----:B------:R-:W-:Y:S01]  /*4fe0*/  IMAD.MOV.U32 R26, RZ, RZ, R10 ;  /* 0x000000ffff1a7224 */ /* 0x000fe200078e000a */
[----:B------:R-:W-:Y:S02]  /*4ff0*/  MOV R27, R11 ;  /* 0x0000000b001b7202 */ /* 0x000fe40000000f00 */
[----:B------:R-:W-:-:S07]  /*5000*/  MOV R32, 0x5020 ;  /* 0x0000502000207802 */ /* 0x000fce0000000f00 */
[----:B-1----:R-:W-:Y:S05]  /*5010*/  CALL.REL.NOINC `($__internal_1_$__cuda_sm20_div_rn_f64_full) ;  /* 0x0000001400907944 */ /* 0x002fea0003c00000 */
[----:B------:R-:W-:Y:S02]  /*5020*/  IMAD.MOV.U32 R4, RZ, RZ, R60 ;  /* 0x000000ffff047224 */ /* 0x000fe400078e003c */
[----:B------:R-:W-:-:S07]  /*5030*/  IMAD.MOV.U32 R5, RZ, RZ, R61 ;  /* 0x000000ffff057224 */ /* 0x000fce00078e003d */
.L_x_85:
[----:B------:R-:W-:Y:S05]  /*5040*/  BSYNC.RECONVERGENT B1 ;  /* 0x0000000000017941 */ /* 0x000fea0003800200 */
.L_x_84:
[----:B------:R-:W2:Y:S01]  /*5050*/  LDL.128 R20, [R1+0x50] ;  /* 0x0000500001147983 */ /* 0x000ea20000100c00 */
[----:B------:R-:W0:Y:S01]  /*5060*/  MUFU.RCP64H R9, R15 ;  /* 0x0000000f00097308 */ /* 0x000e220000001800 */
[----:B------:R-:W-:Y:S01]  /*5070*/  IMAD.MOV.U32 R8, RZ, RZ, 0x1 ;  /* 0x00000001ff087424 */ /* 0x000fe200078e00ff */
[----:B------:R-:W-:Y:S06]  /*5080*/  BSSY.RECONVERGENT B1, `(.L_x_86) ;  /* 0x0000019000017945 */ /* 0x000fec0003800200 */
[----:B------:R-:W3:Y:S01]  /*5090*/  F2F.F32.F64 R5, R4 ;  /* 0x0000000400057310 */ /* 0x000ee20000301000 */
[----:B0-----:R-:W-:Y:S01]  /*50a0*/  DFMA R6, -R14, R8, 1 ;  /* 0x3ff000000e06742b */ /* 0x001fe20000000108 */
[----:B---3--:R0:W-:Y:S07]  /*50b0*/  STG.E desc[UR36][R16.64+0x4], R5 ;  /* 0x0000040510007986 */ /* 0x0081ee000c101924 */
[----:B------:R-:W-:-:S02]  /*50c0*/  DFMA R10, R6, R6, R6 ;  /* 0x00000006060a722b */ /* 0x000fc40000000006 */
[----:B------:R-:W2:Y:S06]  /*50d0*/  F2F.F64.F32 R6, R5 ;  /* 0x0000000500067310 */ /* 0x000eac0000201800 */
[----:B------:R-:W-:-:S08]  /*50e0*/  DFMA R10, R8, R10, R8 ;  /* 0x0000000a080a722b */ /* 0x000fd00000000008 */
[----:B------:R-:W-:-:S08]  /*50f0*/  DFMA R12, -R14, R10, 1 ;  /* 0x3ff000000e0c742b */ /* 0x000fd0000000010a */
[----:B------:R-:W-:Y:S02]  /*5100*/  DFMA R12, R10, R12, R10 ;  /* 0x0000000c0a0c722b */ /* 0x000fe4000000000a */
[----:B--2---:R-:W-:-:S08]  /*5110*/  DFMA R8, R6, -R20, -R22 ;  /* 0x800000140608722b */ /* 0x004fd00000000816 */
[----:B------:R-:W-:Y:S02]  /*5120*/  DMUL R6, R12, R8 ;  /* 0x000000080c067228 */ /* 0x000fe40000000000 */
[----:B------:R-:W-:-:S06]  /*5130*/  FSETP.GEU.AND P1, PT, |R9|, 6.5827683646048100446e-37, PT ;  /* 0x036000000900780b */ /* 0x000fcc0003f2e200 */
[----:B------:R-:W-:-:S08]  /*5140*/  DFMA R10, -R14, R6, R8 ;  /* 0x000000060e0a722b */ /* 0x000fd00000000108 */
[----:B------:R-:W-:-:S10]  /*5150*/  DFMA R6, R12, R10, R6 ;  /* 0x0000000a0c06722b */ /* 0x000fd40000000006 */
[----:B------:R-:W-:-:S05]  /*5160*/  FFMA R0, RZ, R15, R7 ;  /* 0x0000000fff007223 */ /* 0x000fca0000000007 */
[----:B------:R-:W-:-:S13]  /*5170*/  FSETP.GT.AND P0, PT, |R0|, 1.469367938527859385e-39, PT ;  /* 0x001000000000780b */ /* 0x000fda0003f04200 */
[----:B0-----:R-:W-:Y:S05]  /*5180*/  @P0 BRA P1, `(.L_x_87) ;  /* 0x0000000000200947 */ /* 0x001fea0000800000 */
        /* <DEDUP_REMOVED lines=8> */
.L_x_87:
[----:B------:R-:W-:Y:S05]  /*5210*/  BSYNC.RECONVERGENT B1 ;  /* 0x0000000000017941 */ /* 0x000fea0003800200 */
.L_x_86:
[----:B------:R-:W0:Y:S02]  /*5220*/  F2F.F32.F64 R7, R6 ;  /* 0x0000000600077310 */ /* 0x000e240000301000 */
[----:B0-----:R0:W-:Y:S01]  /*5230*/  STG.E desc[UR36][R16.64], R7 ;  /* 0x0000000710007986 */ /* 0x0011e2000c101924 */
[----:B------:R-:W-:Y:S05]  /*5240*/  BRA `(.L_x_80) ;  /* 0x0000000800307947 */ /* 0x000fea0003800000 */
.L_x_79:
[----:B0-2---:R-:W2:Y:S02]  /*5250*/  LDL.64 R10, [R1+0x48] ;  /* 0x00004800010a7983 */ /* 0x005ea40000100a00 */
[----:B--2---:R-:W-:-:S14]  /*5260*/  DSETP.GTU.AND P0, PT, |R10|, UR38, PT ;  /* 0x000000260a007e2a */ /* 0x004fdc000bf0c200 */
[----:B------:R-:W-:Y:S05]  /*5270*/  @P0 BRA `(.L_x_88) ;  /* 0x0000000000d00947 */ /* 0x000fea0003800000 */
[----:B------:R-:W2:Y:S02]  /*5280*/  LDL.128 R8, [R1+0x50] ;  /* 0x0000500001087983 */ /* 0x000ea40000100c00 */
[----:B--2---:R-:W-:-:S14]  /*5290*/  DSETP.GTU.AND P0, PT, |R8|, UR38, PT ;  /* 0x0000002608007e2a */ /* 0x004fdc000bf0c200 */
[----:B------:R-:W-:Y:S05]  /*52a0*/  @P0 BRA `(.L_x_89) ;  /* 0x00000000002c0947 */ /* 0x000fea0003800000 */
[----:B------:R-:W0:Y:S01]  /*52b0*/  LDC R0, c[0x0][0x3fc] ;  /* 0x0000ff00ff007b82 */ /* 0x000e220000000800 */
[----:B------:R-:W-:Y:S02]  /*52c0*/  MOV R3, 0x3f800000 ;  /* 0x3f80000000037802 */ /* 0x000fe40000000f00 */
[----:B0-----:R-:W-:-:S04]  /*52d0*/  LOP3.LUT R0, R0, 0x1, RZ, 0xc0, !PT ;  /* 0x0000000100007812 */ /* 0x001fc800078ec0ff */
[----:B------:R-:W-:-:S13]  /*52e0*/  ISETP.NE.U32.AND P0, PT, R0, 0x1, PT ;  /* 0x000000010000780c */ /* 0x000fda0003f05070 */
[----:B------:R0:W-:Y:S04]  /*52f0*/  @P0 STG.E desc[UR36][R16.64+0x4], RZ ;  /* 0x000004ff10000986 */ /* 0x0001e8000c101924 */
[----:B------:R0:W-:Y:S04]  /*5300*/  @P0 STG.E desc[UR36][R16.64+0x8], RZ ;  /* 0x000008ff10000986 */ /* 0x0001e8000c101924 */
[----:B------:R0:W-:Y:S04]  /*5310*/  @P0 STG.E desc[UR36][R16.64], R3 ;  /* 0x0000000310000986 */ /* 0x0001e8000c101924 */
[----:B------:R0:W-:Y:S04]  /*5320*/  @!P0 STG.E desc[UR36][R16.64+0x4], R3 ;  /* 0x0000040310008986 */ /* 0x0001e8000c101924 */
[----:B------:R0:W-:Y:S04]  /*5330*/  @!P0 STG.E desc[UR36][R16.64], RZ ;  /* 0x000000ff10008986 */ /* 0x0001e8000c101924 */
[----:B------:R0:W-:Y:S01]  /*5340*/  @!P0 STG.E desc[UR36][R16.64+0x8], RZ ;  /* 0x000008ff10008986 */ /* 0x0001e2000c101924 */
[----:B------:R-:W-:Y:S05]  /*5350*/  BRA `(.L_x_80) ;  /* 0x0000000400ec7947 */ /* 0x000fea0003800000 */
.L_x_89:
[----:B------:R-:W0:Y:S02]  /*5360*/  LDCU UR4, c[0x0][0x3fc] ;  /* 0x00007f80ff0477ac */ /* 0x000e240008000800 */
[----:B0-----:R-:W-:-:S04]  /*5370*/  ULOP3.LUT UR4, UR4, 0x1, URZ, 0xc0, !UPT ;  /* 0x0000000104047892 */ /* 0x001fc8000f8ec0ff */
[----:B------:R-:W-:-:S09]  /*5380*/  UISETP.NE.U32.AND UP0, UPT, UR4, 0x1, UPT ;  /* 0x000000010400788c */ /* 0x000fd2000bf05070 */
[----:B------:R-:W-:Y:S05]  /*5390*/  BRA.U !UP0, `(.L_x_90) ;  /* 0x0000000108747547 */ /* 0x000fea000b800000 */
[----:B------:R-:W0:Y:S01]  /*53a0*/  MUFU.RCP64H R5, R9 ;  /* 0x0000000900057308 */ /* 0x000e220000001800 */
[----:B------:R-:W-:Y:S01]  /*53b0*/  IMAD.MOV.U32 R4, RZ, RZ, 0x1 ;  /* 0x00000001ff047424 */ /* 0x000fe200078e00ff */
[----:B------:R-:W-:Y:S01]  /*53c0*/  DADD R30, -RZ, -R10 ;  /* 0x00000000ff1e7229 */ /* 0x000fe2000000090a */
[----:B------:R-:W-:Y:S09]  /*53d0*/  BSSY.RECONVERGENT B1, `(.L_x_91) ;  /* 0x0000013000017945 */ /* 0x000ff20003800200 */
[----:B------:R-:W-:Y:S01]  /*53e0*/  FSETP.GEU.AND P1, PT, |R31|, 6.5827683646048100446e-37, PT ;  /* 0x036000001f00780b */ /* 0x000fe20003f2e200 */
[----:B0-----:R-:W-:-:S08]  /*53f0*/  DFMA R6, -R8, R4, 1 ;  /* 0x3ff000000806742b */ /* 0x001fd00000000104 */
[----:B------:R-:W-:-:S08]  /*5400*/  DFMA R6, R6, R6, R6 ;  /* 0x000000060606722b */ /* 0x000fd00000000006 */
[----:B------:R-:W-:-:S08]  /*5410*/  DFMA R6, R4, R6, R4 ;  /* 0x000000060406722b */ /* 0x000fd00000000004 */
[----:B------:R-:W-:-:S08]  /*5420*/  DFMA R4, -R8, R6, 1 ;  /* 0x3ff000000804742b */ /* 0x000fd00000000106 */
[----:B------:R-:W-:-:S08]  /*5430*/  DFMA R4, R6, R4, R6 ;  /* 0x000000040604722b */ /* 0x000fd00000000006 */
[----:B------:R-:W-:-:S08]  /*5440*/  DMUL R6, R4, -R10 ;  /* 0x8000000a04067228 */ /* 0x000fd00000000000 */
[----:B------:R-:W-:-:S08]  /*5450*/  DFMA R12, -R8, R6, -R10 ;  /* 0x00000006080c722b */ /* 0x000fd0000000090a */
[----:B------:R-:W-:-:S10]  /*5460*/  DFMA R4, R4, R12, R6 ;  /* 0x0000000c0404722b */ /* 0x000fd40000000006 */
[----:B------:R-:W-:-:S05]  /*5470*/  FFMA R0, RZ, R9, R5 ;  /* 0x00000009ff007223 */ /* 0x000fca0000000005 */
[----:B------:R-:W-:-:S13]  /*5480*/  FSETP.GT.AND P0, PT, |R0|, 1.469367938527859385e-39, PT ;  /* 0x001000000000780b */ /* 0x000fda0003f04200 */
[----:B------:R-:W-:Y:S05]  /*5490*/  @P0 BRA P1, `(.L_x_92) ;  /* 0x0000000000180947 */ /* 0x000fea0000800000 */
[----:B------:R-:W-:Y:S01]  /*54a0*/  IMAD.MOV.U32 R26, RZ, RZ, R8 ;  /* 0x000000ffff1a7224 */ /* 0x000fe200078e0008 */
[----:B------:R-:W-:Y:S01]  /*54b0*/  MOV R32, 0x54e0 ;  /* 0x000054e000207802 */ /* 0x000fe20000000f00 */
[----:B------:R-:W-:-:S07]  /*54c0*/  IMAD.MOV.U32 R27, RZ, RZ, R9 ;  /* 0x000000ffff1b7224 */ /* 0x000fce00078e0009 */
[----:B-1----:R-:W-:Y:S05]  /*54d0*/  CALL.REL.NOINC `($__internal_1_$__cuda_sm20_div_rn_f64_full) ;  /* 0x0000001000607944 */ /* 0x002fea0003c00000 */
[----:B------:R-:W-:Y:S01]  /*54e0*/  IMAD.MOV.U32 R4, RZ, RZ, R60 ;  /* 0x000000ffff047224 */ /* 0x000fe200078e003c */
[----:B------:R-:W-:-:S07]  /*54f0*/  MOV R5, R61 ;  /* 0x0000003d00057202 */ /* 0x000fce0000000f00 */
.L_x_92:
[----:B------:R-:W-:Y:S05]  /*5500*/  BSYNC.RECONVERGENT B1 ;  /* 0x0000000000017941 */ /* 0x000fea0003800200 */
.L_x_91:
[----:B------:R-:W0:Y:S01]  /*5510*/  F2F.F32.F64 R5, R4 ;  /* 0x0000000400057310 */ /* 0x000e220000301000 */
[----:B------:R-:W-:Y:S01]  /*5520*/  IMAD.MOV.U32 R3, RZ, RZ, 0x3f800000 ;  /* 0x3f800000ff037424 */ /* 0x000fe200078e00ff */
[----:B------:R2:W-:Y:S04]  /*5530*/  STG.E desc[UR36][R16.64], RZ ;  /* 0x000000ff10007986 */ /* 0x0005e8000c101924 */
[----:B------:R2:W-:Y:S04]  /*5540*/  STG.E desc[UR36][R16.64+0x8], R3 ;  /* 0x0000080310007986 */ /* 0x0005e8000c101924 */
[----:B0-----:R2:W-:Y:S01]  /*5550*/  STG.E desc[UR36][R16.64+0x4], R5 ;  /* 0x0000040510007986 */ /* 0x0015e2000c101924 */
[----:B------:R-:W-:Y:S05]  /*5560*/  BRA `(.L_x_80) ;  /* 0x0000000400687947 */ /* 0x000fea0003800000 */
.L_x_90:
[----:B------:R-:W-:Y:S01]  /*5570*/  IMAD.MOV.U32 R3, RZ, RZ, 0x3f800000 ;  /* 0x3f800000ff037424 */ /* 0x000fe200078e00ff */
[----:B------:R0:W-:Y:S04]  /*5580*/  STG.E desc[UR36][R16.64+0x4], RZ ;  /* 0x000004ff10007986 */ /* 0x0001e8000c101924 */
[----:B------:R0:W-:Y:S04]  /*5590*/  STG.E desc[UR36][R16.64+0x8], RZ ;  /* 0x000008ff10007986 */ /* 0x0001e8000c101924 */
[----:B------:R0:W-:Y:S01]  /*55a0*/  STG.E desc[UR36][R16.64], R3 ;  /* 0x0000000310007986 */ /* 0x0001e2000c101924 */
[----:B------:R-:W-:Y:S05]  /*55b0*/  BRA `(.L_x_80) ;  /* 0x0000000400547947 */ /* 0x000fea0003800000 */
.L_x_88:
[----:B------:R-:W0:Y:S02]  /*55c0*/  LDCU UR4, c[0x0][0x3fc] ;  /* 0x00007f80ff0477ac */ /* 0x000e240008000800 */
[----:B0-----:R-:W-:-:S04]  /*55d0*/  ULOP3.LUT UR4, UR4, 0x1, URZ, 0xc0, !UPT ;  /* 0x0000000104047892 */ /* 0x001fc8000f8ec0ff */
[----:B------:R-:W-:-:S09]  /*55e0*/  UISETP.NE.U32.AND UP0, UPT, UR4, 0x1, UPT ;  /* 0x000000010400788c */ /* 0x000fd2000bf05070 */
[----:B------:R-:W-:Y:S05]  /*55f0*/  BRA.U !UP0, `(.L_x_93) ;  /* 0x0000000108787547 */ /* 0x000fea000b800000 */
[----:B------:R-:W2:Y:S01]  /*5600*/  LDL.64 R12, [R1+0x50] ;  /* 0x00005000010c7983 */ /* 0x000ea20000100a00 */
[----:B------:R-:W0:Y:S01]  /*5610*/  MUFU.RCP64H R5, R11 ;  /* 0x0000000b00057308 */ /* 0x000e220000001800 */
[----:B------:R-:W-:Y:S01]  /*5620*/  IMAD.MOV.U32 R4, RZ, RZ, 0x1 ;  /* 0x00000001ff047424 */ /* 0x000fe200078e00ff */
[----:B------:R-:W-:Y:S05]  /*5630*/  BSSY.RECONVERGENT B1, `(.L_x_94) ;  /* 0x0000014000017945 */ /* 0x000fea0003800200 */
[----:B0-----:R-:W-:-:S08]  /*5640*/  DFMA R6, -R10, R4, 1 ;  /* 0x3ff000000a06742b */ /* 0x001fd00000000104 */
        /* <DEDUP_REMOVED lines=13> */
[----:B------:R-:W-:Y:S02]  /*5720*/  MOV R27, R11 ;  /* 0x0000000b001b7202 */ /* 0x000fe40000000f00 */
[----:B------:R-:W-:-:S07]  /*5730*/  MOV R32, 0x5750 ;  /* 0x0000575000207802 */ /* 0x000fce0000000f00 */
[----:B-1----:R-:W-:Y:S05]  /*5740*/  CALL.REL.NOINC `($__internal_1_$__cuda_sm20_div_rn_f64_full) ;  /* 0x0000000c00c47944 */ /* 0x002fea0003c00000 */
[----:B------:R-:W-:Y:S02]  /*5750*/  IMAD.MOV.U32 R4, RZ, RZ, R60 ;  /* 0x000000ffff047224 */ /* 0x000fe400078e003c */
[----:B------:R-:W-:-:S07]  /*5760*/  IMAD.MOV.U32 R5, RZ, RZ, R61 ;  /* 0x000000ffff057224 */ /* 0x000fce00078e003d */
.L_x_95:
[----:B------:R-:W-:Y:S05]  /*5770*/  BSYNC.RECONVERGENT B1 ;  /* 0x0000000000017941 */ /* 0x000fea0003800200 */
.L_x_94:
[----:B------:R-:W0:Y:S01]  /*5780*/  F2F.F32.F64 R5, R4 ;  /* 0x0000000400057310 */ /* 0x000e220000301000 */
[----:B------:R-:W-:Y:S01]  /*5790*/  IMAD.MOV.U32 R3, RZ, RZ, 0x3f800000 ;  /* 0x3f800000ff037424 */ /* 0x000fe200078e00ff */
[----:B------:R2:W-:Y:S04]  /*57a0*/  STG.E desc[UR36][R16.64+0x8], RZ ;  /* 0x000008ff10007986 */ /* 0x0005e8000c101924 */
[----:B------:R2:W-:Y:S04]  /*57b0*/  STG.E desc[UR36][R16.64+0x4], R3 ;  /* 0x0000040310007986 */ /* 0x0005e8000c101924 */
[----:B0-----:R2:W-:Y:S01]  /*57c0*/  STG.E desc[UR36][R16.64], R5 ;  /* 0x0000000510007986 */ /* 0x0015e2000c101924 */
[----:B------:R-:W-:Y:S05]  /*57d0*/  BRA `(.L_x_80) ;  /* 0x0000000000cc7947 */ /* 0x000fea0003800000 */
.L_x_93:
        /* <DEDUP_REMOVED lines=17> */
[----:B------:R-:W-:Y:S01]  /*58f0*/  MOV R26, R10 ;  /* 0x0000000a001a7202 */ /* 0x000fe20000000f00 */
[----:B------:R-:W-:Y:S01]  /*5900*/  IMAD.MOV.U32 R27, RZ, RZ, R11 ;  /* 0x000000ffff1b7224 */ /* 0x000fe200078e000b */
[----:B------:R-:W-:-:S07]  /*5910*/  MOV R32, 0x5930 ;  /* 0x0000593000207802 */ /* 0x000fce0000000f00 */
[----:B-1----:R-:W-:Y:S05]  /*5920*/  CALL.REL.NOINC `($__internal_1_$__cuda_sm20_div_rn_f64_full) ;  /* 0x0000000c004c7944 */ /* 0x002fea0003c00000 */
[----:B------:R-:W-:Y:S02]  /*5930*/  IMAD.MOV.U32 R4, RZ, RZ, R60 ;  /* 0x000000ffff047224 */ /* 0x000fe400078e003c */
[----:B------:R-:W-:-:S07]  /*5940*/  IMAD.MOV.U32 R5, RZ, RZ, R61 ;  /* 0x000000ffff057224 */ /* 0x000fce00078e003d */
.L_x_97:
[----:B------:R-:W-:Y:S05]  /*5950*/  BSYNC.RECONVERGENT B1 ;  /* 0x0000000000017941 */ /* 0x000fea0003800200 */
.L_x_96:
[----:B------:R-:W0:Y:S01]  /*5960*/  F2F.F32.F64 R5, R4 ;  /* 0x0000000400057310 */ /* 0x000e220000301000 */
[----:B------:R-:W-:Y:S01]  /*5970*/  IMAD.MOV.U32 R3, RZ, RZ, 0x3f800000 ;  /* 0x3f800000ff037424 */ /* 0x000fe200078e00ff */
[----:B------:R2:W-:Y:S04]  /*5980*/  STG.E desc[UR36][R16.64+0x4], RZ ;  /* 0x000004ff10007986 */ /* 0x0005e8000c101924 */
[----:B------:R2:W-:Y:S04]  /*5990*/  STG.E desc[UR36][R16.64+0x8], R3 ;  /* 0x0000080310007986 */ /* 0x0005e8000c101924 */
[----:B0-----:R2:W-:Y:S01]  /*59a0*/  STG.E desc[UR36][R16.64], R5 ;  /* 0x0000000510007986 */ /* 0x0015e2000c101924 */
[----:B------:R-:W-:Y:S05]  /*59b0*/  BRA `(.L_x_80) ;  /* 0x0000000000547947 */ /* 0x000fea0003800000 */
.L_x_78:
[----:B------:R-:W3:Y:S02]  /*59c0*/  LDCU UR4, c[0x0][0x3fc] ;  /* 0x00007f80ff0477ac */ /* 0x000ee40008000800 */
[----:B---3--:R-:W-:-:S09]  /*59d0*/  UISETP.NE.AND UP0, UPT, UR4, 0x2, UPT ;  /* 0x000000020400788c */ /* 0x008fd2000bf05270 */
[----:B------:R-:W-:Y:S05]  /*59e0*/  BRA.U !UP0, `(.L_x_98) ;  /* 0x0000000108387547 */ /* 0x000fea000b800000 */
[----:B------:R-:W-:-:S09]  /*59f0*/  UISETP.NE.AND UP0, UPT, UR4, 0x1, UPT ;  /* 0x000000010400788c */ /* 0x000fd2000bf05270 */
[----:B------:R-:W-:Y:S05]  /*5a00*/  BRA.U !UP0, `(.L_x_99) ;  /* 0x00000001081c7547 */ /* 0x000fea000b800000 */
[----:B------:R-:W-:-:S09]  /*5a10*/  UISETP.NE.AND UP0, UPT, UR4, URZ, UPT ;  /* 0x000000ff0400728c */ /* 0x000fd2000bf05270 */
[----:B------:R-:W-:Y:S05]  /*5a20*/  BRA.U UP0, `(.L_x_80) ;  /* 0x0000000100387547 */ /* 0x000fea000b800000 */
[----:B------:R-:W-:Y:S01]  /*5a30*/  MOV R3, 0x3f800000 ;  /* 0x3f80000000037802 */ /* 0x000fe20000000f00 */
[----:B------:R3:W-:Y:S04]  /*5a40*/  STG.E desc[UR36][R16.64+0x4], RZ ;  /* 0x000004ff10007986 */ /* 0x0007e8000c101924 */
[----:B------:R3:W-:Y:S04]  /*5a50*/  STG.E desc[UR36][R16.64+0x8], RZ ;  /* 0x000008ff10007986 */ /* 0x0007e8000c101924 */
[----:B------:R3:W-:Y:S01]  /*5a60*/  STG.E desc[UR36][R16.64], R3 ;  /* 0x0000000310007986 */ /* 0x0007e2000c101924 */
[----:B------:R-:W-:Y:S05]  /*5a70*/  BRA `(.L_x_80) ;  /* 0x0000000000247947 */ /* 0x000fea0003800000 */
.L_x_99:
[----:B------:R-:W-:Y:S01]  /*5a80*/  IMAD.MOV.U32 R3, RZ, RZ, 0x3f800000 ;  /* 0x3f800000ff037424 */ /* 0x000fe200078e00ff */
[----:B------:R4:W-:Y:S04]  /*5a90*/  STG.E desc[UR36][R16.64], RZ ;  /* 0x000000ff10007986 */ /* 0x0009e8000c101924 */
[----:B------:R4:W-:Y:S04]  /*5aa0*/  STG.E desc[UR36][R16.64+0x8], RZ ;  /* 0x000008ff10007986 */ /* 0x0009e8000c101924 */
[----:B------:R4:W-:Y:S01]  /*5ab0*/  STG.E desc[UR36][R16.64+0x4], R3 ;  /* 0x0000040310007986 */ /* 0x0009e2000c101924 */
[----:B------:R-:W-:Y:S05]  /*5ac0*/  BRA `(.L_x_80) ;  /* 0x0000000000107947 */ /* 0x000fea0003800000 */
.L_x_98:
[----:B------:R-:W-:Y:S01]  /*5ad0*/  IMAD.MOV.U32 R3, RZ, RZ, 0x3f800000 ;  /* 0x3f800000ff037424 */ /* 0x000fe200078e00ff */
[----:B------:R3:W-:Y:S04]  /*5ae0*/  STG.E desc[UR36][R16.64], RZ ;  /* 0x000000ff10007986 */ /* 0x0007e8000c101924 */
[----:B------:R3:W-:Y:S04]  /*5af0*/  STG.E desc[UR36][R16.64+0x4], RZ ;  /* 0x000004ff10007986 */ /* 0x0007e8000c101924 */
[----:B------:R3:W-:Y:S02]  /*5b00*/  STG.E desc[UR36][R16.64+0x8], R3 ;  /* 0x0000080310007986 */ /* 0x0007e4000c101924 */
.L_x_80:
[----:B------:R-:W-:Y:S05]  /*5b10*/  BSYNC.RECONVERGENT B0 ;  /* 0x0000000000007941 */ /* 0x000fea0003800200 */
.L_x_77:
[----:B0-2---:R0:W5:Y:S01]  /*5b20*/  LDG.E R18, desc[UR36][R16.64] ;  /* 0x0000002410127981 */ /* 0x005162000c1e1900 */
[----:B------:R-:W2:Y:S01]  /*5b30*/  LDC R6, c[0x0][0x3e4] ;  /* 0x0000f900ff067b82 */ /* 0x000ea20000000800 */
[----:B---34-:R-:W-:Y:S01]  /*5b40*/  IMAD.MOV.U32 R3, RZ, RZ, 0x3e8 ;  /* 0x000003e8ff037424 */ /* 0x018fe200078e00ff */
[----:B------:R-:W-:Y:S03]  /*5b50*/  BSSY.RECONVERGENT B6, `(.L_x_100) ;  /* 0x0000054000067945 */ /* 0x000fe60003800200 */
[----:B--2---:R-:W-:-:S05]  /*5b60*/  IMAD R3, R6, R3, 0x244 ;  /* 0x0000024406037424 */ /* 0x004fca00078e0203 */
[----:B------:R-:W-:-:S13]  /*5b70*/  ISETP.NE.AND P0, PT, R2, R3, PT ;  /* 0x000000030200720c */ /* 0x000fda0003f05270 */
[----:B0-----:R-:W-:Y:S05]  /*5b80*/  @P0 BRA `(.L_x_101) ;  /* 0x0000000400400947 */ /* 0x001fea0003800000 */
[----:B------:R-:W2:Y:S04]  /*5b90*/  LDG.E R10, desc[UR36][R16.64+0x4] ;  /* 0x00000424100a7981 */ /* 0x000ea8000c1e1900 */
[----:B------:R-:W3:Y:S01]  /*5ba0*/  LDG.E R12, desc[UR36][R16.64+0x8] ;  /* 0x00000824100c7981 */ /* 0x000ee2000c1e1900 */
[----:B------:R-:W-:Y:S01]  /*5bb0*/  IABS R7, R6 ;  /* 0x0000000600077213 */ /* 0x000fe20000000000 */
[----:B------:R-:W-:Y:S01]  /*5bc0*/  IMAD.U32 R14, RZ, RZ, UR38 ;  /* 0x00000026ff0e7e24 */ /* 0x000fe2000f8e00ff */
[----:B------:R-:W0:Y:S01]  /*5bd0*/  LDCU.64 UR6, c[0x4][0x8] ;  /* 0x01000100ff0677ac */ /* 0x000e220008000a00 */
[----:B------:R-:W-:Y:S01]  /*5be0*/  IMAD.U32 R15, RZ, RZ, UR39 ;  /* 0x00000027ff0f7e24 */ /* 0x000fe2000f8e00ff */
[----:B------:R-:W4:Y:S01]  /*5bf0*/  I2F.RP R8, R7 ;  /* 0x0000000700087306 */ /* 0x000f220000209400 */
[----:B------:R-:W-:-:S04]  /*5c00*/  UIADD3 UR4, UP0, UPT, UR40, 0xa0, URZ ;  /* 0x000000a028047890 */ /* 0x000fc8000ff1e0ff */
[----:B------:R-:W-:-:S03]  /*5c10*/  UIADD3.X UR5, UPT, UPT, URZ, UR41, URZ, UP0, !UPT ;  /* 0x00000029ff057290 */ /* 0x000fc600087fe4ff */
[----:B----4-:R-:W4:Y:S02]  /*5c20*/  MUFU.RCP R8, R8 ;  /* 0x0000000800087308 */ /* 0x010f240000001000 */
[----:B----4-:R-:W-:-:S06]  /*5c30*/  VIADD R4, R8, 0xffffffe ;  /* 0x0ffffffe08047836 */ /* 0x010fcc0000000000 */
[----:B-----5:R4:W-:Y:S08]  /*5c40*/  F2F.F64.F32 R8, R18 ;  /* 0x0000001200087310 */ /* 0x0209f00000201800 */
[----:B------:R1:W0:Y:S01]  /*5c50*/  F2I.FTZ.U32.TRUNC.NTZ R5, R4 ;  /* 0x0000000400057305 */ /* 0x000222000021f000 */
[----:B----4-:R-:W-:-:S04]  /*5c60*/  MOV R18, 0x0 ;  /* 0x0000000000127802 */ /* 0x010fc80000000f00 */
[----:B------:R4:W2:Y:S01]  /*5c70*/  LDC.64 R22, c[0x4][R18] ;  /* 0x0100000012167b82 */ /* 0x0008a20000000a00 */
[----:B-1----:R-:W-:Y:S01]  /*5c80*/  IMAD.MOV.U32 R4, RZ, RZ, RZ ;  /* 0x000000ffff047224 */ /* 0x002fe200078e00ff */
[----:B0-----:R-:W-:-:S05]  /*5c90*/  IADD3 R0, PT, PT, RZ, -R5, RZ ;  /* 0x80000005ff007210 */ /* 0x001fca0007ffe0ff */
[----:B------:R-:W-:Y:S01]  /*5ca0*/  IMAD R3, R0, R7, RZ ;  /* 0x0000000700037224 */ /* 0x000fe200078e02ff */
[----:B------:R-:W-:-:S03]  /*5cb0*/  IABS R0, R2 ;  /* 0x0000000200007213 */ /* 0x000fc60000000000 */
[----:B------:R-:W-:Y:S01]  /*5cc0*/  IMAD.HI.U32 R3, R5, R3, R4 ;  /* 0x0000000305037227 */ /* 0x000fe200078e0004 */
[----:B------:R-:W-:-:S05]  /*5cd0*/  MOV R4, UR6 ;  /* 0x0000000600047c02 */ /* 0x000fca0008000f00 */
[----:B------:R-:W-:-:S04]  /*5ce0*/  IMAD.HI.U32 R3, R3, R0, RZ ;  /* 0x0000000003037227 */ /* 0x000fc800078e00ff */
[----:B------:R-:W-:-:S04]  /*5cf0*/  IMAD.MOV R5, RZ, RZ, -R3 ;  /* 0x000000ffff057224 */ /* 0x000fc800078e0a03 */
[----:B------:R-:W-:-:S05]  /*5d00*/  IMAD R0, R7, R5, R0 ;  /* 0x0000000507007224 */ /* 0x000fca00078e0200 */
[----:B------:R-:W-:-:S13]  /*5d10*/  ISETP.GT.U32.AND P1, PT, R7, R0, PT ;  /* 0x000000000700720c */ /* 0x000fda0003f24070 */
[----:B------:R-:W-:Y:S02]  /*5d20*/  @!P1 IMAD.IADD R0, R0, 0x1, -R7 ;  /* 0x0000000100009824 */ /* 0x000fe400078e0a07 */
[----:B------:R-:W-:Y:S01]  /*5d30*/  @!P1 VIADD R3, R3, 0x1 ;  /* 0x0000000103039836 */ /* 0x000fe20000000000 */
[----:B------:R-:W-:Y:S02]  /*5d40*/  ISETP.NE.AND P1, PT, R6, RZ, PT ;  /* 0x000000ff0600720c */ /* 0x000fe40003f25270 */
[----:B------:R-:W-:Y:S01]  /*5d50*/  ISETP.GE.U32.AND P0, PT, R0, R7, PT ;  /* 0x000000070000720c */ /* 0x000fe20003f06070 */
[----:B------:R-:W-:Y:S01]  /*5d60*/  IMAD.U32 R7, RZ, RZ, UR5 ;  /* 0x00000005ff077e24 */ /* 0x000fe2000f8e00ff */
[----:B------:R-:W-:-:S04]  /*5d70*/  LOP3.LUT R0, R2, R6, RZ, 0x3c, !PT ;  /* 0x0000000602007212 */ /* 0x000fc800078e3cff */
[----:B------:R-:W-:-:S07]  /*5d80*/  ISETP.GE.AND P2, PT, R0, RZ, PT ;  /* 0x000000ff0000720c */ /* 0x000fce0003f46270 */
[----:B------:R-:W-:-:S06]  /*5d90*/  @P0 IADD3 R3, PT, PT, R3, 0x1, RZ ;  /* 0x0000000103030810 */ /* 0x000fcc0007ffe0ff */
[----:B------:R-:W-:Y:S01]  /*5da0*/  @!P2 IMAD.MOV R3, RZ, RZ, -R3 ;  /* 0x000000ffff03a224 */ /* 0x000fe200078e0a03 */
[----:B------:R-:W-:-:S05]  /*5db0*/  @!P1 LOP3.LUT R3, RZ, R6, RZ, 0x33, !PT ;  /* 0x00000006ff039212 */ /* 0x000fca00078e33ff */
[----:B------:R-:W-:Y:S01]  /*5dc0*/  IMAD.MOV R5, RZ, RZ, -R3 ;  /* 0x000000ffff057224 */ /* 0x000fe200078e0a03 */
[----:B------:R4:W-:Y:S03]  /*5dd0*/  STL.64 [R1+0xa0], R2 ;  /* 0x0000a00201007387 */ /* 0x0009e60000100a00 */
[----:B------:R-:W-:Y:S02]  /*5de0*/  IMAD R0, R6, R5, R2 ;  /* 0x0000000506007224 */ /* 0x000fe400078e0202 */
[----:B------:R-:W-:Y:S02]  /*5df0*/  IMAD.U32 R5, RZ, RZ, UR7 ;  /* 0x00000007ff057e24 */ /* 0x000fe4000f8e00ff */
[----:B------:R-:W-:Y:S01]  /*5e00*/  IMAD.U32 R6, RZ, RZ, UR4 ;  /* 0x00000004ff067e24 */ /* 0x000fe2000f8e00ff */
[----:B------:R4:W-:Y:S01]  /*5e10*/  STL [R1+0xa8], R0 ;  /* 0x0000a80001007387 */ /* 0x0009e20000100800 */
[----:B--2---:R-:W0:Y:S08]  /*5e20*/  F2F.F64.F32 R10, R10 ;  /* 0x0000000a000a7310 */ /* 0x004e300000201800 */
[----:B---3--:R-:W1:Y:S01]  /*5e30*/  F2F.F64.F32 R12, R12 ;  /* 0x0000000c000c7310 */ /* 0x008e620000201800 */
[----:B0-----:R4:W-:Y:S04]  /*5e40*/  STL.128 [R1+0xb0], R8 ;  /* 0x0000b00801007387 */ /* 0x0019e80000100c00 */
[----:B-1----:R4:W-:Y:S02]  /*5e50*/  STL.128 [R1+0xc0], R12 ;  /* 0x0000c00c01007387 */ /* 0x0029e40000100c00 */
[----:B------:R-:W-:-:S07]  /*5e60*/  LEPC R20, `(.L_x_102) ;  /* 0x000000001014794e */ /* 0x000fce0000000000 */
[----:B----4-:R-:W-:Y:S05]  /*5e70*/  CALL.ABS.NOINC R22 ;  /* 0x0000000016007343 */ /* 0x010fea0003c00000 */
.L_x_102:
[----:B------:R-:W2:Y:S04]  /*5e80*/  LDL.128 R24, [R1+0x50] ;  /* 0x0000500001187983 */ /* 0x000ea80000100c00 */
[----:B------:R-:W3:Y:S04]  /*5e90*/  LDL.128 R8, [R1+0x60] ;  /* 0x0000600001087983 */ /* 0x000ee80000100c00 */
[----:B------:R-:W4:Y:S04]  /*5ea0*/  LDL.128 R12, [R1+0x70] ;  /* 0x00007000010c7983 */ /* 0x000f280000100c00 */
[----:B------:R-:W5:Y:S04]  /*5eb0*/  LDL.128 R20, [R1+0x80] ;  /* 0x0000800001147983 */ /* 0x000f680000100c00 */
[----:B------:R-:W5:Y:S01]  /*5ec0*/  LDL.64 R4, [R1+0x48] ;  /* 0x0000480001047983 */ /* 0x000f620000100a00 */
[----:B------:R-:W0:Y:S01]  /*5ed0*/  LDC.64 R18, c[0x4][R18] ;  /* 0x0100000012127b82 */ /* 0x000e220000000a00 */
[----:B------:R-:W1:Y:S01]  /*5ee0*/  LDCU.64 UR4, c[0x4][0x10] ;  /* 0x01000200ff0477ac */ /* 0x000e620008000a00 */
[----:B--2---:R-:W-:Y:S01]  /*5ef0*/  IMAD.MOV.U32 R6, RZ, RZ, R24 ;  /* 0x000000ffff067224 */ /* 0x004fe200078e0018 */
[----:B------:R-:W-:Y:S01]  /*5f00*/  MOV R7, R25 ;  /* 0x0000001900077202 */ /* 0x000fe20000000f00 */
[----:B------:R-:W-:-:S02]  /*5f10*/  IMAD.MOV.U32 R24, RZ, RZ, R26 ;  /* 0x000000ffff187224 */ /* 0x000fc400078e001a */
[----:B------:R-:W-:Y:S02]  /*5f20*/  IMAD.MOV.U32 R25, RZ, RZ, R27 ;  /* 0x000000ffff197224 */ /* 0x000fe400078e001b */
[----:B---3--:R-:W-:Y:S01]  /*5f30*/  IMAD.MOV.U32 R26, RZ, RZ, R8 ;  /* 0x000000ffff1a7224 */ /* 0x008fe200078e0008 */
[----:B------:R-:W-:Y:S01]  /*5f40*/  MOV R8, R10 ;  /* 0x0000000a00087202 */ /* 0x000fe20000000f00 */
[----:B------:R-:W-:Y:S02]  /*5f50*/  IMAD.MOV.U32 R27, RZ, RZ, R9 ;  /* 0x000000ffff1b7224 */ /* 0x000fe400078e0009 */
[----:B------:R-:W-:Y:S02]  /*5f60*/  IMAD.MOV.U32 R9, RZ, RZ, R11 ;  /* 0x000000ffff097224 */ /* 0x000fe400078e000b */
[----:B----4-:R-:W-:Y:S02]  /*5f70*/  IMAD.MOV.U32 R10, RZ, RZ, R12 ;  /* 0x000000ffff0a7224 */ /* 0x010fe400078e000c */
[----:B------:R-:W-:Y:S01]  /*5f80*/  IMAD.MOV.U32 R11, RZ, RZ, R13 ;  /* 0x000000ffff0b7224 */ /* 0x000fe200078e000d */
[----:B------:R-:W-:Y:S01]  /*5f90*/  MOV R13, R15 ;  /* 0x0000000f000d7202 */ /* 0x000fe20000000f00 */
[----:B------:R-:W-:-:S02]  /*5fa0*/  IMAD.MOV.U32 R12, RZ, RZ, R14 ;  /* 0x000000ffff0c7224 */ /* 0x000fc400078e000e */
[----:B-----5:R-:W-:Y:S02]  /*5fb0*/  IMAD.MOV.U32 R14, RZ, RZ, R20 ;  /* 0x000000ffff0e7224 */ /* 0x020fe400078e0014 */
[----:B------:R-:W-:Y:S01]  /*5fc0*/  IMAD.MOV.U32 R15, RZ, RZ, R21 ;  /* 0x000000ffff0f7224 */ /* 0x000fe200078e0015 */
[----:B------:R-:W-:Y:S04]  /*5fd0*/  STL.128 [R1+0x10], R24 ;  /* 0x0000101801007387 */ /* 0x000fe80000100c00 */
[----:B------:R-:W-:Y:S04]  /*5fe0*/  STL.128 [R1+0x20], R8 ;  /* 0x0000200801007387 */ /* 0x000fe80000100c00 */
[----:B------:R-:W-:Y:S04]  /*5ff0*/  STL.64 [R1+0x40], R22 ;  /* 0x0000401601007387 */ /* 0x000fe80000100a00 */
[----:B------:R-:W-:Y:S04]  /*6000*/  STL.128 [R1+0x30], R12 ;  /* 0x0000300c01007387 */ /* 0x000fe80000100c00 */
[----:B------:R1:W-:Y:S02]  /*6010*/  STL.128 [R1], R4 ;  /* 0x0000000401007387 */ /* 0x0003e40000100c00 */
[----:B-1----:R-:W-:Y:S01]  /*6020*/  IMAD.U32 R4, RZ, RZ, UR4 ;  /* 0x00000004ff047e24 */ /* 0x002fe2000f8e00ff */
[----:B------:R-:W-:Y:S01]  /*6030*/  MOV R6, UR40 ;  /* 0x0000002800067c02 */ /* 0x000fe20008000f00 */
[----:B------:R-:W-:-:S02]  /*6040*/  IMAD.U32 R5, RZ, RZ, UR5 ;  /* 0x00000005ff057e24 */ /* 0x000fc4000f8e00ff */
[----:B0-----:R-:W-:-:S07]  /*6050*/  IMAD.U32 R7, RZ, RZ, UR41 ;  /* 0x00000029ff077e24 */ /* 0x001fce000f8e00ff */
[----:B------:R-:W-:-:S07]  /*6060*/  LEPC R20, `(.L_x_103) ;  /* 0x000000001014794e */ /* 0x000fce0000000000 */
[----:B------:R-:W-:Y:S05]  /*6070*/  CALL.ABS.NOINC R18 ;  /* 0x0000000012007343 */ /* 0x000fea0003c00000 */
.L_x_103:
[----:B------:R0:W5:Y:S02]  /*6080*/  LDG.E R18, desc[UR36][R16.64] ;  /* 0x0000002410127981 */ /* 0x000164000c1e1900 */
.L_x_101:
[----:B------:R-:W-:Y:S05]  /*6090*/  BSYNC.RECONVERGENT B6 ;  /* 0x0000000000067941 */ /* 0x000fea0003800200 */
.L_x_100:
[----:B------:R-:W2:Y:S04]  /*60a0*/  LDG.E R10, desc[UR36][R16.64+0x4] ;  /* 0x00000424100a7981 */ /* 0x000ea8000c1e1900 */
[----:B------:R-:W3:Y:S01]  /*60b0*/  LDG.E R12, desc[UR36][R16.64+0x8] ;  /* 0x00000824100c7981 */ /* 0x000ee2000c1e1900 */
[----:B------:R-:W-:Y:S01]  /*60c0*/  BSSY.RECONVERGENT B0, `(.L_x_104) ;  /* 0x000000f000007945 */ /* 0x000fe20003800200 */
[----:B--2---:R-:W-:-:S04]  /*60d0*/  FMUL R3, R10, R10 ;  /* 0x0000000a0a037220 */ /* 0x004fc80000400000 */
[----:B-----5:R-:W-:-:S04]  /*60e0*/  FFMA R3, R18, R18, R3 ;  /* 0x0000001212037223 */ /* 0x020fc80000000003 */
[----:B---3--:R-:W-:-:S04]  /*60f0*/  FFMA R2, R12, R12, R3 ;  /* 0x0000000c0c027223 */ /* 0x008fc80000000003 */
[----:B------:R-:W-:Y:S01]  /*6100*/  VIADD R0, R2, 0xf3000000 ;  /* 0xf300000002007836 */ /* 0x000fe20000000000 */
[----:B------:R2:W3:Y:S04]  /*6110*/  MUFU.RSQ R3, R2 ;  /* 0x0000000200037308 */ /* 0x0004e80000001400 */
[----:B------:R-:W-:-:S13]  /*6120*/  ISETP.GT.U32.AND P0, PT, R0, 0x727fffff, PT ;  /* 0x727fffff0000780c */ /* 0x000fda0003f04070 */
[----:B--23--:R-:W-:Y:S05]  /*6130*/  @!P0 BRA `(.L_x_105) ;  /* 0x00000000000c8947 */ /* 0x00cfea0003800000 */
[----:B------:R-:W-:-:S07]  /*6140*/  MOV R7, 0x6160 ;  /* 0x0000616000077802 */ /* 0x000fce0000000f00 */
[----:B01----:R-:W-:Y:S05]  /*6150*/  CALL.REL.NOINC `($__internal_3_$__cuda_sm20_sqrt_rn_f32_slowpath) ;  /* 0x0000000c00687944 */ /* 0x003fea0003c00000 */
[----:B------:R-:W-:Y:S05]  /*6160*/  BRA `(.L_x_106) ;  /* 0x0000000000107947 */ /* 0x000fea0003800000 */
.L_x_105:
[----:B------:R-:W-:Y:S01]  /*6170*/  FMUL.FTZ R8, R2, R3 ;  /* 0x0000000302087220 */ /* 0x000fe20000410000 */
[----:B------:R-:W-:-:S03]  /*6180*/  FMUL.FTZ R0, R3, 0.5 ;  /* 0x3f00000003007820 */ /* 0x000fc60000410000 */
[----:B------:R-:W-:-:S04]  /*6190*/  FFMA R3, -R8, R8, R2 ;  /* 0x0000000808037223 */ /* 0x000fc80000000102 */
[----:B------:R-:W-:-:S07]  /*61a0*/  FFMA R8, R3, R0, R8 ;  /* 0x0000000003087223 */ /* 0x000fce0000000008 */
.L_x_106:
[----:B------:R-:W-:Y:S05]  /*61b0*/  BSYNC.RECONVERGENT B0 ;  /* 0x0000000000007941 */ /* 0x000fea0003800200 */
.L_x_104:
[----:B------:R-:W-:-:S13]  /*61c0*/  FSETP.GT.AND P0, PT, R8, RZ, PT ;  /* 0x000000ff0800720b */ /* 0x000fda0003f04000 */
[----:B------:R-:W-:Y:S05]  /*61d0*/  @!P0 EXIT ;  /* 0x000000000000894d */ /* 0x000fea0003800000 */
[----:B------:R-:W2:Y:S01]  /*61e0*/  F2F.F64.F32 R8, R8 ;  /* 0x0000000800087310 */ /* 0x000ea20000201800 */
[----:B------:R-:W-:Y:S07]  /*61f0*/  BSSY.RECONVERGENT B0, `(.L_x_107) ;  /* 0x000000e000007945 */ /* 0x000fee0003800200 */
[----:B--2---:R-:W2:Y:S01]  /*6200*/  MUFU.RCP64H R3, R9 ;  /* 0x0000000900037308 */ /* 0x004ea20000001800 */
[----:B------:R-:W-:-:S05]  /*6210*/  VIADD R2, R9, 0x300402 ;  /* 0x0030040209027836 */ /* 0x000fca0000000000 */
[----:B------:R-:W-:Y:S01]  /*6220*/  FSETP.GEU.AND P0, PT, |R2|, 5.8789094863358348022e-39, PT ;  /* 0x004004020200780b */ /* 0x000fe20003f0e200 */
[----:B--2---:R-:W-:-:S08]  /*6230*/  DFMA R4, -R8, R2, 1 ;  /* 0x3ff000000804742b */ /* 0x004fd00000000102 */
[----:B------:R-:W-:-:S08]  /*6240*/  DFMA R4, R4, R4, R4 ;  /* 0x000000040404722b */ /* 0x000fd00000000004 */
[----:B------:R-:W-:-:S08]  /*6250*/  DFMA R4, R2, R4, R2 ;  /* 0x000000040204722b */ /* 0x000fd00000000002 */
[----:B------:R-:W-:-:S08]  /*6260*/  DFMA R6, -R8, R4, 1 ;  /* 0x3ff000000806742b */ /* 0x000fd00000000104 */
[----:B------:R-:W-:Y:S01]  /*6270*/  DFMA R4, R4, R6, R4 ;  /* 0x000000060404722b */ /* 0x000fe20000000004 */
[----:B------:R-:W-:Y:S10]  /*6280*/  @P0 BRA `(.L_x_108) ;  /* 0x0000000000100947 */ /* 0x000ff40003800000 */
[----:B------:R-:W-:-:S05]  /*6290*/  LOP3.LUT R0, R9, 0x7fffffff, RZ, 0xc0, !PT ;  /* 0x7fffffff09007812 */ /* 0x000fca00078ec0ff */
[----:B------:R-:W-:Y:S01]  /*62a0*/  VIADD R7, R0, 0xfff00000 ;  /* 0xfff0000000077836 */ /* 0x000fe20000000000 */
[----:B------:R-:W-:-:S07]  /*62b0*/  MOV R0, 0x62d0 ;  /* 0x000062d000007802 */ /* 0x000fce0000000f00 */
[----:B01----:R-:W-:Y:S05]  /*62c0*/  CALL.REL.NOINC `($__internal_0_$__cuda_sm20_dblrcp_rn_slowpath_v3) ;  /* 0x0000000000387944 */ /* 0x003fea0003c00000 */
.L_x_108:
[----:B------:R-:W-:Y:S05]  /*62d0*/  BSYNC.RECONVERGENT B0 ;  /* 0x0000000000007941 */ /* 0x000fea0003800200 */
.L_x_107:
[----:B------:R-:W2:Y:S08]  /*62e0*/  F2F.F64.F32 R2, R18 ;  /* 0x0000001200027310 */ /* 0x000eb00000201800 */
[----:B------:R-:W3:Y:S01]  /*62f0*/  F2F.F64.F32 R6, R10 ;  /* 0x0000000a00067310 */ /* 0x000ee20000201800 */
[----:B--2---:R-:W-:-:S07]  /*6300*/  DMUL R2, R2, R4 ;  /* 0x0000000402027228 */ /* 0x004fce0000000000 */
[----:B------:R-:W2:Y:S01]  /*6310*/  F2F.F64.F32 R8, R12 ;  /* 0x0000000c00087310 */ /* 0x000ea20000201800 */
[----:B---3--:R-:W-:-:S07]  /*6320*/  DMUL R6, R6, R4 ;  /* 0x0000000406067228 */ /* 0x008fce0000000000 */
[----:B------:R-:W3:Y:S01]  /*6330*/  F2F.F32.F64 R3, R2 ;  /* 0x0000000200037310 */ /* 0x000ee20000301000 */
[----:B--2---:R-:W-:-:S07]  /*6340*/  DMUL R8, R8, R4 ;  /* 0x0000000408087228 */ /* 0x004fce0000000000 */
[----:B------:R-:W2:Y:S01]  /*6350*/  F2F.F32.F64 R7, R6 ;  /* 0x0000000600077310 */ /* 0x000ea20000301000 */
[----:B---3--:R-:W-:Y:S07]  /*6360*/  STG.E desc[UR36][R16.64], R3 ;  /* 0x0000000310007986 */ /* 0x008fee000c101924 */
[----:B------:R-:W3:Y:S01]  /*6370*/  F2F.F32.F64 R9, R8 ;  /* 0x0000000800097310 */ /* 0x000ee20000301000 */
[----:B--2---:R-:W-:Y:S04]  /*6380*/  STG.E desc[UR36][R16.64+0x4], R7 ;  /* 0x0000040710007986 */ /* 0x004fe8000c101924 */
[----:B---3--:R-:W-:Y:S01]  /*6390*/  STG.E desc[UR36][R16.64+0x8], R9 ;  /* 0x0000080910007986 */ /* 0x008fe2000c101924 */
[----:B------:R-:W-:Y:S05]  /*63a0*/  EXIT ;  /* 0x000000000000794d */ /* 0x000fea0003800000 */
        .weak           $__internal_0_$__cuda_sm20_dblrcp_rn_slowpath_v3
        .type           $__internal_0_$__cuda_sm20_dblrcp_rn_slowpath_v3,@function
        .size           $__internal_0_$__cuda_sm20_dblrcp_rn_slowpath_v3,($__internal_1_$__cuda_sm20_div_rn_f64_full - $__internal_0_$__cuda_sm20_dblrcp_rn_slowpath_v3)
$__internal_0_$__cuda_sm20_dblrcp_rn_slowpath_v3:
[----:B------:R-:W-:Y:S01]  /*63b0*/  DSETP.GTU.AND P0, PT, |R8|, +INF , PT ;  /* 0x7ff000000800742a */ /* 0x000fe20003f0c200 */
[----:B------:R-:W-:-:S13]  /*63c0*/  BSSY.RECONVERGENT B1, `(.L_x_109) ;  /* 0x0000024000017945 */ /* 0x000fda0003800200 */
[----:B------:R-:W-:Y:S05]  /*63d0*/  @P0 BRA `(.L_x_110) ;  /* 0x0000000000800947 */ /* 0x000fea0003800000 */
[----:B------:R-:W-:-:S04]  /*63e0*/  LOP3.LUT R4, R9, 0x7fffffff, RZ, 0xc0, !PT ;  /* 0x7fffffff09047812 */ /* 0x000fc800078ec0ff */
[----:B------:R-:W-:-:S04]  /*63f0*/  IADD3 R2, PT, PT, R4, -0x1, RZ ;  /* 0xffffffff04027810 */ /* 0x000fc80007ffe0ff */
[----:B------:R-:W-:-:S13]  /*6400*/  ISETP.GE.U32.AND P0, PT, R2, 0x7fefffff, PT ;  /* 0x7fefffff0200780c */ /* 0x000fda0003f06070 */
[----:B------:R-:W-:Y:S01]  /*6410*/  @P0 LOP3.LUT R3, R9, 0x7ff00000, RZ, 0x3c, !PT ;  /* 0x7ff0000009030812 */ /* 0x000fe200078e3cff */
[----:B------:R-:W-:Y:S01]  /*6420*/  @P0 IMAD.MOV.U32 R2, RZ, RZ, RZ ;  /* 0x000000ffff020224 */ /* 0x000fe200078e00ff */
[----:B------:R-:W-:Y:S06]  /*6430*/  @P0 BRA `(.L_x_111) ;  /* 0x0000000000700947 */ /* 0x000fec0003800000 */
[----:B------:R-:W-:-:S13]  /*6440*/  ISETP.GE.U32.AND P0, PT, R4, 0x1000001, PT ;  /* 0x010000010400780c */ /* 0x000fda0003f06070 */
[----:B------:R-:W-:Y:S05]  /*6450*/  @!P0 BRA `(.L_x_112) ;  /* 0x0000000000388947 */ /* 0x000fea0003800000 */
[----:B------:R-:W-:Y:S02]  /*6460*/  VIADD R3, R9, 0xc0200000 ;  /* 0xc020000009037836 */ /* 0x000fe40000000000 */
[----:B------:R-:W-:Y:S02]  /*6470*/  IMAD.MOV.U32 R2, RZ, RZ, R8 ;  /* 0x000000ffff027224 */ /* 0x000fe400078e0008 */
[----:B------:R-:W0:Y:S01]  /*6480*/  MUFU.RCP64H R5, R3 ;  /* 0x0000000300057308 */ /* 0x000e220000001800 */
[----:B------:R-:W-:-:S06]  /*6490*/  IMAD.MOV.U32 R4, RZ, RZ, R7 ;  /* 0x000000ffff047224 */ /* 0x000fcc00078e0007 */
[----:B0-----:R-:W-:-:S08]  /*64a0*/  DFMA R6, -R2, R4, 1 ;  /* 0x3ff000000206742b */ /* 0x001fd00000000104 */
[----:B------:R-:W-:-:S08]  /*64b0*/  DFMA R6, R6, R6, R6 ;  /* 0x000000060606722b */ /* 0x000fd00000000006 */
[----:B------:R-:W-:-:S08]  /*64c0*/  DFMA R6, R4, R6, R4 ;  /* 0x000000060406722b */ /* 0x000fd00000000004 */
[----:B------:R-:W-:-:S08]  /*64d0*/  DFMA R4, -R2, R6, 1 ;  /* 0x3ff000000204742b */ /* 0x000fd00000000106 */
[----:B------:R-:W-:-:S08]  /*64e0*/  DFMA R4, R6, R4, R6 ;  /* 0x000000040604722b */ /* 0x000fd00000000006 */
[----:B------:R-:W-:-:S08]  /*64f0*/  DMUL R4, R4, 2.2250738585072013831e-308 ;  /* 0x0010000004047828 */ /* 0x000fd00000000000 */
[----:B------:R-:W-:-:S08]  /*6500*/  DFMA R6, -R8, R4, 1 ;  /* 0x3ff000000806742b */ /* 0x000fd00000000104 */
[----:B------:R-:W-:-:S08]  /*6510*/  DFMA R6, R6, R6, R6 ;  /* 0x000000060606722b */ /* 0x000fd00000000006 */
[----:B------:R-:W-:Y:S01]  /*6520*/  DFMA R2, R4, R6, R4 ;  /* 0x000000060402722b */ /* 0x000fe20000000004 */
[----:B------:R-:W-:Y:S10]  /*6530*/  BRA `(.L_x_111) ;  /* 0x0000000000307947 */ /* 0x000ff40003800000 */
.L_x_112:
[----:B------:R-:W-:Y:S01]  /*6540*/  DMUL R4, R8, 8.11296384146066816958e+31 ;  /* 0x4690000008047828 */ /* 0x000fe20000000000 */
[----:B------:R-:W-:-:S05]  /*6550*/  MOV R2, R7 ;  /* 0x0000000700027202 */ /* 0x000fca0000000f00 */
[----:B------:R-:W0:Y:S02]  /*6560*/  MUFU.RCP64H R3, R5 ;  /* 0x0000000500037308 */ /* 0x000e240000001800 */
[----:B0-----:R-:W-:-:S08]  /*6570*/  DFMA R6, -R4, R2, 1 ;  /* 0x3ff000000406742b */ /* 0x001fd00000000102 */
[----:B------:R-:W-:-:S08]  /*6580*/  DFMA R6, R6, R6, R6 ;  /* 0x000000060606722b */ /* 0x000fd00000000006 */
[----:B------:R-:W-:-:S08]  /*6590*/  DFMA R6, R2, R6, R2 ;  /* 0x000000060206722b */ /* 0x000fd00000000002 */
[----:B------:R-:W-:-:S08]  /*65a0*/  DFMA R2, -R4, R6, 1 ;  /* 0x3ff000000402742b */ /* 0x000fd00000000106 */
[----:B------:R-:W-:-:S08]  /*65b0*/  DFMA R2, R6, R2, R6 ;  /* 0x000000020602722b */ /* 0x000fd00000000006 */
[----:B------:R-:W-:Y:S01]  /*65c0*/  DMUL R2, R2, 8.11296384146066816958e+31 ;  /* 0x4690000002027828 */ /* 0x000fe20000000000 */
[----:B------:R-:W-:Y:S10]  /*65d0*/  BRA `(.L_x_111) ;  /* 0x0000000000087947 */ /* 0x000ff40003800000 */
.L_x_110:
[----:B------:R-:W-:Y:S01]  /*65e0*/  LOP3.LUT R3, R9, 0x80000, RZ, 0xfc, !PT ;  /* 0x0008000009037812 */ /* 0x000fe200078efcff */
[----:B------:R-:W-:-:S07]  /*65f0*/  IMAD.MOV.U32 R2, RZ, RZ, R8 ;  /* 0x000000ffff027224 */ /* 0x000fce00078e0008 */
.L_x_111:
[----:B------:R-:W-:Y:S05]  /*6600*/  BSYNC.RECONVERGENT B1 ;  /* 0x0000000000017941 */ /* 0x000fea0003800200 */
.L_x_109:
[----:B------:R-:W-:Y:S02]  /*6610*/  IMAD.MOV.U32 R4, RZ, RZ, R2 ;  /* 0x000000ffff047224 */ /* 0x000fe400078e0002 */
[----:B------:R-:W-:Y:S01]  /*6620*/  IMAD.MOV.U32 R5, RZ, RZ, R3 ;  /* 0x000000ffff057224 */ /* 0x000fe200078e0003 */
[----:B------:R-:W-:Y:S01]  /*6630*/  MOV R3, 0x0 ;  /* 0x0000000000037802 */ /* 0x000fe20000000f00 */
[----:B------:R-:W-:-:S04]  /*6640*/  IMAD.MOV.U32 R2, RZ, RZ, R0 ;  /* 0x000000ffff027224 */ /* 0x000fc800078e0000 */
[----:B------:R-:W-:Y:S05]  /*6650*/  RET.REL.NODEC R2 `(eigenBatchKernel) ;  /* 0xffffff9802687950 */ /* 0x000fea0003c3ffff */
        .weak           $__internal_1_$__cuda_sm20_div_rn_f64_full
        .type           $__internal_1_$__cuda_sm20_div_rn_f64_full,@function
        .size           $__internal_1_$__cuda_sm20_div_rn_f64_full,($__internal_2_$__cuda_sm20_dsqrt_rn_f64_mediumpath_v1 - $__internal_1_$__cuda_sm20_div_rn_f64_full)
$__internal_1_$__cuda_sm20_div_rn_f64_full:
[C---:B------:R-:W-:Y:S01]  /*6660*/  FSETP.GEU.AND P0, PT, |R27|.reuse, 1.469367938527859385e-39, PT ;  /* 0x001000001b00780b */ /* 0x040fe20003f0e200 */
[----:B------:R-:W-:Y:S01]  /*6670*/  IMAD.MOV.U32 R58, RZ, RZ, 0x1 ;  /* 0x00000001ff3a7424 */ /* 0x000fe200078e00ff */
[----:B------:R-:W-:Y:S01]  /*6680*/  LOP3.LUT R28, R27, 0x800fffff, RZ, 0xc0, !PT ;  /* 0x800fffff1b1c7812 */ /* 0x000fe200078ec0ff */
[----:B------:R-:W-:Y:S01]  /*6690*/  IMAD.MOV.U32 R65, RZ, RZ, 0x1ca00000 ;  /* 0x1ca00000ff417424 */ /* 0x000fe200078e00ff */
[C---:B------:R-:W-:Y:S01]  /*66a0*/  FSETP.GEU.AND P4, PT, |R31|.reuse, 1.469367938527859385e-39, PT ;  /* 0x001000001f00780b */ /* 0x040fe20003f8e200 */
[----:B------:R-:W-:Y:S01]  /*66b0*/  BSSY.RECONVERGENT B2, `(.L_x_113) ;  /* 0x0000052000027945 */ /* 0x000fe20003800200 */
[----:B------:R-:W-:Y:S01]  /*66c0*/  LOP3.LUT R29, R28, 0x3ff00000, RZ, 0xfc, !PT ;  /* 0x3ff000001c1d7812 */ /* 0x000fe200078efcff */
[----:B------:R-:W-:Y:S01]  /*66d0*/  IMAD.MOV.U32 R28, RZ, RZ, R26 ;  /* 0x000000ffff1c7224 */ /* 0x000fe200078e001a */
[----:B------:R-:W-:Y:S02]  /*66e0*/  LOP3.LUT R64, R31, 0x7ff00000, RZ, 0xc0, !PT ;  /* 0x7ff000001f407812 */ /* 0x000fe400078ec0ff */
[----:B------:R-:W-:-:S03]  /*66f0*/  LOP3.LUT R67, R27, 0x7ff00000, RZ, 0xc0, !PT ;  /* 0x7ff000001b437812 */ /* 0x000fc600078ec0ff */
[----:B------:R-:W-:Y:S01]  /*6700*/  @!P0 DMUL R28, R26, 8.98846567431157953865e+307 ;  /* 0x7fe000001a1c8828 */ /* 0x000fe20000000000 */
[----:B------:R-:W-:-:S03]  /*6710*/  ISETP.GE.U32.AND P3, PT, R64, R67, PT ;  /* 0x000000434000720c */ /* 0x000fc60003f66070 */
[----:B------:R-:W-:Y:S02]  /*6720*/  @!P4 LOP3.LUT R61, R27, 0x7ff00000, RZ, 0xc0, !PT ;  /* 0x7ff000001b3dc812 */ /* 0x000fe400078ec0ff */
[----:B------:R-:W0:Y:S02]  /*6730*/  MUFU.RCP64H R59, R29 ;  /* 0x0000001d003b7308 */ /* 0x000e240000001800 */
[----:B------:R-:W-:Y:S02]  /*6740*/  @!P4 ISETP.GE.U32.AND P5, PT, R64, R61, PT ;  /* 0x0000003d4000c20c */ /* 0x000fe40003fa6070 */
[----:B------:R-:W-:Y:S02]  /*6750*/  @!P0 LOP3.LUT R67, R29, 0x7ff00000, RZ, 0xc0, !PT ;  /* 0x7ff000001d438812 */ /* 0x000fe400078ec0ff */
[----:B------:R-:W-:-:S04]  /*6760*/  @!P4 SEL R61, R65, 0x63400000, !P5 ;  /* 0x63400000413dc807 */ /* 0x000fc80006800000 */
[----:B------:R-:W-:-:S04]  /*6770*/  @!P4 LOP3.LUT R62, R61, 0x80000000, R31, 0xf8, !PT ;  /* 0x800000003d3ec812 */ /* 0x000fc800078ef81f */
[----:B------:R-:W-:Y:S02]  /*6780*/  @!P4 LOP3.LUT R63, R62, 0x100000, RZ, 0xfc, !PT ;  /* 0x001000003e3fc812 */ /* 0x000fe400078efcff */
[----:B------:R-:W-:Y:S01]  /*6790*/  @!P4 MOV R62, RZ ;  /* 0x000000ff003ec202 */ /* 0x000fe20000000f00 */
[----:B0-----:R-:W-:-:S08]  /*67a0*/  DFMA R56, R58, -R28, 1 ;  /* 0x3ff000003a38742b */ /* 0x001fd0000000081c */
[----:B------:R-:W-:-:S08]  /*67b0*/  DFMA R56, R56, R56, R56 ;  /* 0x000000383838722b */ /* 0x000fd00000000038 */
[----:B------:R-:W-:Y:S01]  /*67c0*/  DFMA R58, R58, R56, R58 ;  /* 0x000000383a3a722b */ /* 0x000fe2000000003a */
[----:B------:R-:W-:Y:S01]  /*67d0*/  SEL R57, R65, 0x63400000, !P3 ;  /* 0x6340000041397807 */ /* 0x000fe20005800000 */
[----:B------:R-:W-:-:S03]  /*67e0*/  IMAD.MOV.U32 R56, RZ, RZ, R30 ;  /* 0x000000ffff387224 */ /* 0x000fc600078e001e */
[----:B------:R-:W-:-:S03]  /*67f0*/  LOP3.LUT R57, R57, 0x800fffff, R31, 0xf8, !PT ;  /* 0x800fffff39397812 */ /* 0x000fc600078ef81f */
[----:B------:R-:W-:-:S03]  /*6800*/  DFMA R60, R58, -R28, 1 ;  /* 0x3ff000003a3c742b */ /* 0x000fc6000000081c */
[----:B------:R-:W-:-:S05]  /*6810*/  @!P4 DFMA R56, R56, 2, -R62 ;  /* 0x400000003838c82b */ /* 0x000fca000000083e */
[----:B------:R-:W-:-:S08]  /*6820*/  DFMA R58, R58, R60, R58 ;  /* 0x0000003c3a3a722b */ /* 0x000fd0000000003a */
[----:B------:R-:W-:-:S08]  /*6830*/  DMUL R60, R58, R56 ;  /* 0x000000383a3c7228 */ /* 0x000fd00000000000 */
[----:B------:R-:W-:-:S08]  /*6840*/  DFMA R62, R60, -R28, R56 ;  /* 0x8000001c3c3e722b */ /* 0x000fd00000000038 */
[----:B------:R-:W-:Y:S01]  /*6850*/  DFMA R58, R58, R62, R60 ;  /* 0x0000003e3a3a722b */ /* 0x000fe2000000003c */
[----:B------:R-:W-:Y:S01]  /*6860*/  IMAD.MOV.U32 R62, RZ, RZ, R64 ;  /* 0x000000ffff3e7224 */ /* 0x000fe200078e0040 */
[----:B------:R-:W-:-:S05]  /*6870*/  @!P4 LOP3.LUT R62, R57, 0x7ff00000, RZ, 0xc0, !PT ;  /* 0x7ff00000393ec812 */ /* 0x000fca00078ec0ff */
[----:B------:R-:W-:-:S05]  /*6880*/  VIADD R60, R62, 0xffffffff ;  /* 0xffffffff3e3c7836 */ /* 0x000fca0000000000 */
[----:B------:R-:W-:Y:S01]  /*6890*/  ISETP.GT.U32.AND P0, PT, R60, 0x7feffffe, PT ;  /* 0x7feffffe3c00780c */ /* 0x000fe20003f04070 */
[----:B------:R-:W-:-:S05]  /*68a0*/  VIADD R60, R67, 0xffffffff ;  /* 0xffffffff433c7836 */ /* 0x000fca0000000000 */
[----:B------:R-:W-:-:S13]  /*68b0*/  ISETP.GT.U32.OR P0, PT, R60, 0x7feffffe, P0 ;  /* 0x7feffffe3c00780c */ /* 0x000fda0000704470 */
[----:B------:R-:W-:Y:S05]  /*68c0*/  @P0 BRA `(.L_x_114) ;  /* 0x00000000006c0947 */ /* 0x000fea0003800000 */
[----:B------:R-:W-:-:S04]  /*68d0*/  LOP3.LUT R31, R27, 0x7ff00000, RZ, 0xc0, !PT ;  /* 0x7ff000001b1f7812 */ /* 0x000fc800078ec0ff */
[CC--:B------:R-:W-:Y:S02]  /*68e0*/  VIADDMNMX R30, R64.reuse, -R31.reuse, 0xb9600000, !PT ;  /* 0xb9600000401e7446 */ /* 0x0c0fe4000780091f */
[----:B------:R-:W-:Y:S02]  /*68f0*/  ISETP.GE.U32.AND P0, PT, R64, R31, PT ;  /* 0x0000001f4000720c */ /* 0x000fe40003f06070 */
[----:B------:R-:W-:Y:S02]  /*6900*/  VIMNMX R30, PT, PT, R30, 0x46a00000, PT ;  /* 0x46a000001e1e7848 */ /* 0x000fe40003fe0100 */
[----:B------:R-:W-:-:S05]  /*6910*/  SEL R65, R65, 0x63400000, !P0 ;  /* 0x6340000041417807 */ /* 0x000fca0004000000 */
[----:B------:R-:W-:Y:S02]  /*6920*/  IMAD.IADD R62, R30, 0x1, -R65 ;  /* 0x000000011e3e7824 */ /* 0x000fe400078e0a41 */
[----:B------:R-:W-:-:S03]  /*6930*/  IMAD.MOV.U32 R30, RZ, RZ, RZ ;  /* 0x000000ffff1e7224 */ /* 0x000fc600078e00ff */
[----:B------:R-:W-:-:S06]  /*6940*/  IADD3 R31, PT, PT, R62, 0x7fe00000, RZ ;  /* 0x7fe000003e1f7810 */ /* 0x000fcc0007ffe0ff */
[----:B------:R-:W-:-:S10]  /*6950*/  DMUL R60, R58, R30 ;  /* 0x0000001e3a3c7228 */ /* 0x000fd40000000000 */
[----:B------:R-:W-:-:S13]  /*6960*/  FSETP.GTU.AND P0, PT, |R61|, 1.469367938527859385e-39, PT ;  /* 0x001000003d00780b */ /* 0x000fda0003f0c200 */
[----:B------:R-:W-:Y:S05]  /*6970*/  @P0 BRA `(.L_x_115) ;  /* 0x0000000000940947 */ /* 0x000fea0003800000 */
[----:B------:R-:W-:Y:S01]  /*6980*/  DFMA R28, R58, -R28, R56 ;  /* 0x8000001c3a1c722b */ /* 0x000fe20000000038 */
[----:B------:R-:W-:-:S09]  /*6990*/  IMAD.MOV.U32 R30, RZ, RZ, RZ ;  /* 0x000000ffff1e7224 */ /* 0x000fd200078e00ff */
[C---:B------:R-:W-:Y:S02]  /*69a0*/  FSETP.NEU.AND P0, PT, R29.reuse, RZ, PT ;  /* 0x000000ff1d00720b */ /* 0x040fe40003f0d000 */
[----:B------:R-:W-:-:S04]  /*69b0*/  LOP3.LUT R57, R29, 0x80000000, R27, 0x48, !PT ;  /* 0x800000001d397812 */ /* 0x000fc800078e481b */
[----:B------:R-:W-:-:S07]  /*69c0*/  LOP3.LUT R31, R57, R31, RZ, 0xfc, !PT ;  /* 0x0000001f391f7212 */ /* 0x000fce00078efcff */
[----:B------:R-:W-:Y:S05]  /*69d0*/  @!P0 BRA `(.L_x_115) ;  /* 0x00000000007c8947 */ /* 0x000fea0003800000 */
[----:B------:R-:W-:Y:S01]  /*69e0*/  IMAD.MOV R27, RZ, RZ, -R62 ;  /* 0x000000ffff1b7224 */ /* 0x000fe200078e0a3e */
[----:B------:R-:W-:Y:S01]  /*69f0*/  DMUL.RP R30, R58, R30 ;  /* 0x0000001e3a1e7228 */ /* 0x000fe20000008000 */
[----:B------:R-:W-:-:S06]  /*6a00*/  IMAD.MOV.U32 R26, RZ, RZ, RZ ;  /* 0x000000ffff1a7224 */ /* 0x000fcc00078e00ff */
[----:B------:R-:W-:-:S03]  /*6a10*/  DFMA R26, R60, -R26, R58 ;  /* 0x8000001a3c1a722b */ /* 0x000fc6000000003a */
[----:B------:R-:W-:-:S03]  /*6a20*/  LOP3.LUT R57, R31, R57, RZ, 0x3c, !PT ;  /* 0x000000391f397212 */ /* 0x000fc600078e3cff */
[----:B------:R-:W-:-:S04]  /*6a30*/  IADD3 R26, PT, PT, -R62, -0x43300000, RZ ;  /* 0xbcd000003e1a7810 */ /* 0x000fc80007ffe1ff */
[----:B------:R-:W-:-:S04]  /*6a40*/  FSETP.NEU.AND P0, PT, |R27|, R26, PT ;  /* 0x0000001a1b00720b */ /* 0x000fc80003f0d200 */
[----:B------:R-:W-:Y:S02]  /*6a50*/  FSEL R60, R30, R60, !P0 ;  /* 0x0000003c1e3c7208 */ /* 0x000fe40004000000 */
[----:B------:R-:W-:Y:S01]  /*6a60*/  FSEL R61, R57, R61, !P0 ;  /* 0x0000003d393d7208 */ /* 0x000fe20004000000 */
[----:B------:R-:W-:Y:S06]  /*6a70*/  BRA `(.L_x_115) ;  /* 0x0000000000547947 */ /* 0x000fec0003800000 */
.L_x_114:
[----:B------:R-:W-:-:S14]  /*6a80*/  DSETP.NAN.AND P0, PT, R30, R30, PT ;  /* 0x0000001e1e00722a */ /* 0x000fdc0003f08000 */
[----:B------:R-:W-:Y:S05]  /*6a90*/  @P0 BRA `(.L_x_116) ;  /* 0x0000000000440947 */ /* 0x000fea0003800000 */
[----:B------:R-:W-:-:S14]  /*6aa0*/  DSETP.NAN.AND P0, PT, R26, R26, PT ;  /* 0x0000001a1a00722a */ /* 0x000fdc0003f08000 */
[----:B------:R-:W-:Y:S05]  /*6ab0*/  @P0 BRA `(.L_x_117) ;  /* 0x0000000000300947 */ /* 0x000fea0003800000 */
[----:B------:R-:W-:Y:S01]  /*6ac0*/  ISETP.NE.AND P0, PT, R62, R67, PT ;  /* 0x000000433e00720c */ /* 0x000fe20003f05270 */
[----:B------:R-:W-:Y:S01]  /*6ad0*/  IMAD.MOV.U32 R61, RZ, RZ, -0x80000 ;  /* 0xfff80000ff3d7424 */ /* 0x000fe200078e00ff */
[----:B------:R-:W-:-:S11]  /*6ae0*/  MOV R60, 0x0 ;  /* 0x00000000003c7802 */ /* 0x000fd60000000f00 */
[----:B------:R-:W-:Y:S05]  /*6af0*/  @!P0 BRA `(.L_x_115) ;  /* 0x0000000000348947 */ /* 0x000fea0003800000 */
[----:B------:R-:W-:Y:S02]  /*6b00*/  ISETP.NE.AND P0, PT, R62, 0x7ff00000, PT ;  /* 0x7ff000003e00780c */ /* 0x000fe40003f05270 */
[----:B------:R-:W-:Y:S02]  /*6b10*/  LOP3.LUT R61, R31, 0x80000000, R27, 0x48, !PT ;  /* 0x800000001f3d7812 */ /* 0x000fe400078e481b */
[----:B------:R-:W-:-:S13]  /*6b20*/  ISETP.EQ.OR P0, PT, R67, RZ, !P0 ;  /* 0x000000ff4300720c */ /* 0x000fda0004702670 */
[----:B------:R-:W-:Y:S01]  /*6b30*/  @P0 LOP3.LUT R26, R61, 0x7ff00000, RZ, 0xfc, !PT ;  /* 0x7ff000003d1a0812 */ /* 0x000fe200078efcff */
[----:B------:R-:W-:Y:S02]  /*6b40*/  @!P0 IMAD.MOV.U32 R60, RZ, RZ, RZ ;  /* 0x000000ffff3c8224 */ /* 0x000fe400078e00ff */
[----:B------:R-:W-:Y:S02]  /*6b50*/  @P0 IMAD.MOV.U32 R60, RZ, RZ, RZ ;  /* 0x000000ffff3c0224 */ /* 0x000fe400078e00ff */
[----:B------:R-:W-:Y:S01]  /*6b60*/  @P0 IMAD.MOV.U32 R61, RZ, RZ, R26 ;  /* 0x000000ffff3d0224 */ /* 0x000fe200078e001a */
[----:B------:R-:W-:Y:S06]  /*6b70*/  BRA `(.L_x_115) ;  /* 0x0000000000147947 */ /* 0x000fec0003800000 */
.L_x_117:
[----:B------:R-:W-:Y:S02]  /*6b80*/  LOP3.LUT R61, R27, 0x80000, RZ, 0xfc, !PT ;  /* 0x000800001b3d7812 */ /* 0x000fe400078efcff */
[----:B------:R-:W-:Y:S01]  /*6b90*/  MOV R60, R26 ;  /* 0x0000001a003c7202 */ /* 0x000fe20000000f00 */
[----:B------:R-:W-:Y:S06]  /*6ba0*/  BRA `(.L_x_115) ;  /* 0x0000000000087947 */ /* 0x000fec0003800000 */
.L_x_116:
[----:B------:R-:W-:Y:S01]  /*6bb0*/  LOP3.LUT R61, R31, 0x80000, RZ, 0xfc, !PT ;  /* 0x000800001f3d7812 */ /* 0x000fe200078efcff */
[----:B------:R-:W-:-:S07]  /*6bc0*/  IMAD.MOV.U32 R60, RZ, RZ, R30 ;  /* 0x000000ffff3c7224 */ /* 0x000fce00078e001e */
.L_x_115:
[----:B------:R-:W-:Y:S05]  /*6bd0*/  BSYNC.RECONVERGENT B2 ;  /* 0x0000000000027941 */ /* 0x000fea0003800200 */
.L_x_113:
[----:B------:R-:W-:Y:S02]  /*6be0*/  IMAD.MOV.U32 R26, RZ, RZ, R32 ;  /* 0x000000ffff1a7224 */ /* 0x000fe400078e0020 */
[----:B------:R-:W-:-:S04]  /*6bf0*/  IMAD.MOV.U32 R27, RZ, RZ, 0x0 ;  /* 0x00000000ff1b7424 */ /* 0x000fc800078e00ff */
[----:B------:R-:W-:Y:S05]  /*6c00*/  RET.REL.NODEC R26 `(eigenBatchKernel) ;  /* 0xffffff901afc7950 */ /* 0x000fea0003c3ffff */
        .weak           $__internal_2_$__cuda_sm20_dsqrt_rn_f64_mediumpath_v1
        .type           $__internal_2_$__cuda_sm20_dsqrt_rn_f64_mediumpath_v1,@function
        .size           $__internal_2_$__cuda_sm20_dsqrt_rn_f64_mediumpath_v1,($__internal_3_$__cuda_sm20_sqrt_rn_f32_slowpath - $__internal_2_$__cuda_sm20_dsqrt_rn_f64_mediumpath_v1)
$__internal_2_$__cuda_sm20_dsqrt_rn_f64_mediumpath_v1:
[----:B------:R-:W-:Y:S01]  /*6c10*/  ISETP.GE.U32.AND P0, PT, R4, -0x3400000, PT ;  /* 0xfcc000000400780c */ /* 0x000fe20003f06070 */
[----:B------:R-:W-:Y:S01]  /*6c20*/  BSSY.RECONVERGENT B2, `(.L_x_118) ;  /* 0x0000028000027945 */ /* 0x000fe20003800200 */
[----:B------:R-:W-:Y:S01]  /*6c30*/  IMAD.MOV.U32 R21, RZ, RZ, R17 ;  /* 0x000000ffff157224 */ /* 0x000fe200078e0011 */
[----:B------:R-:W-:Y:S01]  /*6c40*/  MOV R4, R22 ;  /* 0x0000001600047202 */ /* 0x000fe20000000f00 */
[----:B------:R-:W-:Y:S02]  /*6c50*/  IMAD.MOV.U32 R5, RZ, RZ, R23 ;  /* 0x000000ffff057224 */ /* 0x000fe400078e0017 */
[----:B------:R-:W-:Y:S02]  /*6c60*/  IMAD.MOV.U32 R16, RZ, RZ, R26 ;  /* 0x000000ffff107224 */ /* 0x000fe400078e001a */
[----:B------:R-:W-:-:S05]  /*6c70*/  IMAD.MOV.U32 R17, RZ, RZ, R27 ;  /* 0x000000ffff117224 */ /* 0x000fca00078e001b */
[----:B------:R-:W-:Y:S05]  /*6c80*/  @!P0 BRA `(.L_x_119) ;  /* 0x0000000000208947 */ /* 0x000fea0003800000 */
[----:B------:R-:W-:-:S10]  /*6c90*/  DFMA.RM R16, R16, R20, R24 ;  /* 0x000000141010722b */ /* 0x000fd40000004018 */
[----:B------:R-:W-:-:S05]  /*6ca0*/  IADD3 R20, P0, PT, R16, 0x1, RZ ;  /* 0x0000000110147810 */ /* 0x000fca0007f1e0ff */
[----:B------:R-:W-:-:S06]  /*6cb0*/  IMAD.X R21, RZ, RZ, R17, P0 ;  /* 0x000000ffff157224 */ /* 0x000fcc00000e0611 */
[----:B------:R-:W-:-:S08]  /*6cc0*/  DFMA.RP R4, -R16, R20, R4 ;  /* 0x000000141004722b */ /* 0x000fd00000008104 */
[----:B------:R-:W-:-:S06]  /*6cd0*/  DSETP.GT.AND P0, PT, R4, RZ, PT ;  /* 0x000000ff0400722a */ /* 0x000fcc0003f04000 */
[----:B------:R-:W-:Y:S02]  /*6ce0*/  FSEL R16, R20, R16, P0 ;  /* 0x0000001014107208 */ /* 0x000fe40000000000 */
[----:B------:R-:W-:Y:S01]  /*6cf0*/  FSEL R17, R21, R17, P0 ;  /* 0x0000001115117208 */ /* 0x000fe20000000000 */
[----:B------:R-:W-:Y:S06]  /*6d00*/  BRA `(.L_x_120) ;  /* 0x0000000000647947 */ /* 0x000fec0003800000 */
.L_x_119:
[----:B------:R-:W-:-:S14]  /*6d10*/  DSETP.NE.AND P0, PT, R4, RZ, PT ;  /* 0x000000ff0400722a */ /* 0x000fdc0003f05000 */
[----:B------:R-:W-:Y:S05]  /*6d20*/  @!P0 BRA `(.L_x_121) ;  /* 0x0000000000588947 */ /* 0x000fea0003800000 */
[----:B------:R-:W-:-:S13]  /*6d30*/  ISETP.GE.AND P0, PT, R5, RZ, PT ;  /* 0x000000ff0500720c */ /* 0x000fda0003f06270 */
[----:B------:R-:W-:Y:S01]  /*6d40*/  @!P0 MOV R16, 0x0 ;  /* 0x0000000000108802 */ /* 0x000fe20000000f00 */
[----:B------:R-:W-:Y:S01]  /*6d50*/  @!P0 IMAD.MOV.U32 R17, RZ, RZ, -0x80000 ;  /* 0xfff80000ff118424 */ /* 0x000fe200078e00ff */
[----:B------:R-:W-:Y:S06]  /*6d60*/  @!P0 BRA `(.L_x_120) ;  /* 0x00000000004c8947 */ /* 0x000fec0003800000 */
[----:B------:R-:W-:-:S13]  /*6d70*/  ISETP.GT.AND P0, PT, R5, 0x7fefffff, PT ;  /* 0x7fefffff0500780c */ /* 0x000fda0003f04270 */
[----:B------:R-:W-:Y:S05]  /*6d80*/  @P0 BRA `(.L_x_121) ;  /* 0x0000000000400947 */ /* 0x000fea0003800000 */
[----:B------:R-:W-:Y:S01]  /*6d90*/  DMUL R4, R4, 8.11296384146066816958e+31 ;  /* 0x4690000004047828 */ /* 0x000fe20000000000 */
[----:B------:R-:W-:Y:S02]  /*6da0*/  IMAD.MOV.U32 R16, RZ, RZ, RZ ;  /* 0x000000ffff107224 */ /* 0x000fe400078e00ff */
[----:B------:R-:W-:Y:S02]  /*6db0*/  IMAD.MOV.U32 R22, RZ, RZ, 0x0 ;  /* 0x00000000ff167424 */ /* 0x000fe400078e00ff */
[----:B------:R-:W-:Y:S01]  /*6dc0*/  IMAD.MOV.U32 R23, RZ, RZ, 0x3fd80000 ;  /* 0x3fd80000ff177424 */ /* 0x000fe200078e00ff */
[----:B------:R-:W0:Y:S02]  /*6dd0*/  MUFU.RSQ64H R17, R5 ;  /* 0x0000000500117308 */ /* 0x000e240000001c00 */
[----:B0-----:R-:W-:-:S08]  /*6de0*/  DMUL R20, R16, R16 ;  /* 0x0000001010147228 */ /* 0x001fd00000000000 */
[----:B------:R-:W-:-:S08]  /*6df0*/  DFMA R20, R4, -R20, 1 ;  /* 0x3ff000000414742b */ /* 0x000fd00000000814 */
[----:B------:R-:W-:Y:S02]  /*6e00*/  DFMA R22, R20, R22, 0.5 ;  /* 0x3fe000001416742b */ /* 0x000fe40000000016 */
[----:B------:R-:W-:-:S08]  /*6e10*/  DMUL R20, R16, R20 ;  /* 0x0000001410147228 */ /* 0x000fd00000000000 */
[----:B------:R-:W-:-:S08]  /*6e20*/  DFMA R20, R22, R20, R16 ;  /* 0x000000141614722b */ /* 0x000fd00000000010 */
[----:B------:R-:W-:Y:S02]  /*6e30*/  DMUL R16, R4, R20 ;  /* 0x0000001404107228 */ /* 0x000fe40000000000 */
[----:B------:R-:W-:-:S06]  /*6e40*/  IADD3 R21, PT, PT, R21, -0x100000, RZ ;  /* 0xfff0000015157810 */ /* 0x000fcc0007ffe0ff */
[----:B------:R-:W-:-:S08]  /*6e50*/  DFMA R22, R16, -R16, R4 ;  /* 0x800000101016722b */ /* 0x000fd00000000004 */
[----:B------:R-:W-:-:S10]  /*6e60*/  DFMA R16, R20, R22, R16 ;  /* 0x000000161410722b */ /* 0x000fd40000000010 */
[----:B------:R-:W-:Y:S01]  /*6e70*/  VIADD R17, R17, 0xfcb00000 ;  /* 0xfcb0000011117836 */ /* 0x000fe20000000000 */
[----:B------:R-:W-:Y:S06]  /*6e80*/  BRA `(.L_x_120) ;  /* 0x0000000000047947 */ /* 0x000fec0003800000 */
.L_x_121:
[----:B------:R-:W-:-:S11]  /*6e90*/  DADD R16, R4, R4 ;  /* 0x0000000004107229 */ /* 0x000fd60000000004 */
.L_x_120:
[----:B------:R-:W-:Y:S05]  /*6ea0*/  BSYNC.RECONVERGENT B2 ;  /* 0x0000000000027941 */ /* 0x000fea0003800200 */
.L_x_118:
[----:B------:R-:W-:Y:S01]  /*6eb0*/  IMAD.MOV.U32 R4, RZ, RZ, R28 ;  /* 0x000000ffff047224 */ /* 0x000fe200078e001c */
[----:B------:R-:W-:Y:S01]  /*6ec0*/  MOV R5, 0x0 ;  /* 0x0000000000057802 */ /* 0x000fe20000000f00 */
[----:B------:R-:W-:Y:S02]  /*6ed0*/  IMAD.MOV.U32 R42, RZ, RZ, R16 ;  /* 0x000000ffff2a7224 */ /* 0x000fe400078e0010 */
[----:B------:R-:W-:Y:S01]  /*6ee0*/  IMAD.MOV.U32 R43, RZ, RZ, R17 ;  /* 0x000000ffff2b7224 */ /* 0x000fe200078e0011 */
[----:B------:R-:W-:Y:S06]  /*6ef0*/  RET.REL.NODEC R4 `(eigenBatchKernel) ;  /* 0xffffff9004407950 */ /* 0x000fec0003c3ffff */
        .weak           $__internal_3_$__cuda_sm20_sqrt_rn_f32_slowpath
        .type           $__internal_3_$__cuda_sm20_sqrt_rn_f32_slowpath,@function
        .size           $__internal_3_$__cuda_sm20_sqrt_rn_f32_slowpath,($eigenBatchKernel$__internal_trig_reduction_slowpathd - $__internal_3_$__cuda_sm20_sqrt_rn_f32_slowpath)
$__internal_3_$__cuda_sm20_sqrt_rn_f32_slowpath:
[----:B------:R-:W-:-:S13]  /*6f00*/  LOP3.LUT P0, RZ, R2, 0x7fffffff, RZ, 0xc0, !PT ;  /* 0x7fffffff02ff7812 */ /* 0x000fda000780c0ff */
[----:B------:R-:W-:Y:S05]  /*6f10*/  @!P0 BRA `(.L_x_122) ;  /* 0x0000000000448947 */ /* 0x000fea0003800000 */
[----:B------:R-:W-:Y:S01]  /*6f20*/  FSETP.GEU.FTZ.AND P0, PT, R2, RZ, PT ;  /* 0x000000ff0200720b */ /* 0x000fe20003f1e000 */
[----:B------:R-:W-:-:S12]  /*6f30*/  IMAD.MOV.U32 R0, RZ, RZ, R2 ;  /* 0x000000ffff007224 */ /* 0x000fd800078e0002 */
[----:B------:R-:W-:Y:S01]  /*6f40*/  @!P0 IMAD.MOV.U32 R2, RZ, RZ, 0x7fffffff ;  /* 0x7fffffffff028424 */ /* 0x000fe200078e00ff */
[----:B------:R-:W-:Y:S06]  /*6f50*/  @!P0 BRA `(.L_x_122) ;  /* 0x0000000000348947 */ /* 0x000fec0003800000 */
[----:B------:R-:W-:-:S13]  /*6f60*/  FSETP.GTU.FTZ.AND P0, PT, |R0|, +INF , PT ;  /* 0x7f8000000000780b */ /* 0x000fda0003f1c200 */
[----:B------:R-:W-:Y:S01]  /*6f70*/  @P0 FADD.FTZ R2, R0, 1 ;  /* 0x3f80000000020421 */ /* 0x000fe20000010000 */
[----:B------:R-:W-:Y:S06]  /*6f80*/  @P0 BRA `(.L_x_122) ;  /* 0x0000000000280947 */ /* 0x000fec0003800000 */
[----:B------:R-:W-:-:S13]  /*6f90*/  FSETP.NEU.FTZ.AND P0, PT, |R0|, +INF , PT ;  /* 0x7f8000000000780b */ /* 0x000fda0003f1d200 */
[----:B------:R-:W-:-:S04]  /*6fa0*/  @P0 FFMA R3, R0, 1.84467440737095516160e+19, RZ ;  /* 0x5f80000000030823 */ /* 0x000fc800000000ff */
[----:B------:R-:W0:Y:S02]  /*6fb0*/  @P0 MUFU.RSQ R2, R3 ;  /* 0x0000000300020308 */ /* 0x000e240000001400 */
[----:B0-----:R-:W-:Y:S01]  /*6fc0*/  @P0 FMUL.FTZ R4, R3, R2 ;  /* 0x0000000203040220 */ /* 0x001fe20000410000 */
[----:B------:R-:W-:Y:S01]  /*6fd0*/  @P0 FMUL.FTZ R6, R2, 0.5 ;  /* 0x3f00000002060820 */ /* 0x000fe20000410000 */
[----:B------:R-:W-:Y:S02]  /*6fe0*/  @!P0 IMAD.MOV.U32 R2, RZ, RZ, R0 ;  /* 0x000000ffff028224 */ /* 0x000fe400078e0000 */
[----:B------:R-:W-:-:S04]  /*6ff0*/  @P0 FADD.FTZ R5, -R4, -RZ ;  /* 0x800000ff04050221 */ /* 0x000fc80000010100 */
[----:B------:R-:W-:-:S04]  /*7000*/  @P0 FFMA R5, R4, R5, R3 ;  /* 0x0000000504050223 */ /* 0x000fc80000000003 */
[----:B------:R-:W-:-:S04]  /*7010*/  @P0 FFMA R5, R5, R6, R4 ;  /* 0x0000000605050223 */ /* 0x000fc80000000004 */
[----:B------:R-:W-:-:S07]  /*7020*/  @P0 FMUL.FTZ R2, R5, 2.3283064365386962891e-10 ;  /* 0x2f80000005020820 */ /* 0x000fce0000410000 */
.L_x_122:
[----:B------:R-:W-:Y:S01]  /*7030*/  IMAD.MOV.U32 R8, RZ, RZ, R2 ;  /* 0x000000ffff087224 */ /* 0x000fe200078e0002 */
[----:B------:R-:W-:Y:S01]  /*7040*/  MOV R2, R7 ;  /* 0x0000000700027202 */ /* 0x000fe20000000f00 */
[----:B------:R-:W-:-:S04]  /*7050*/  IMAD.MOV.U32 R3, RZ, RZ, 0x0 ;  /* 0x00000000ff037424 */ /* 0x000fc800078e00ff */
[----:B------:R-:W-:Y:S05]  /*7060*/  RET.REL.NODEC R2 `(eigenBatchKernel) ;  /* 0xffffff8c02e47950 */ /* 0x000fea0003c3ffff */
        .type           $eigenBatchKernel$__internal_trig_reduction_slowpathd,@function
        .size           $eigenBatchKernel$__internal_trig_reduction_slowpathd,(.L_x_135 - $eigenBatchKernel$__internal_trig_reduction_slowpathd)
$eigenBatchKernel$__internal_trig_reduction_slowpathd:
[----:B------:R-:W-:Y:S01]  /*7070*/  SHF.R.U32.HI R29, RZ, 0x14, R28 ;  /* 0x00000014ff1d7819 */ /* 0x000fe2000001161c */
[----:B------:R-:W-:Y:S02]  /*7080*/  IMAD.MOV.U32 R20, RZ, RZ, R14 ;  /* 0x000000ffff147224 */ /* 0x000fe400078e000e */
[----:B------:R-:W-:Y:S01]  /*7090*/  IMAD.MOV.U32 R21, RZ, RZ, R28 ;  /* 0x000000ffff157224 */ /* 0x000fe200078e001c */
[----:B------:R-:W-:Y:S01]  /*70a0*/  LOP3.LUT R15, R29, 0x7ff, RZ, 0xc0, !PT ;  /* 0x000007ff1d0f7812 */ /* 0x000fe200078ec0ff */
[----:B------:R-:W-:-:S03]  /*70b0*/  IMAD.MOV.U32 R14, RZ, RZ, RZ ;  /* 0x000000ffff0e7224 */ /* 0x000fc600078e00ff */
[----:B------:R-:W-:-:S13]  /*70c0*/  ISETP.NE.AND P0, PT, R15, 0x7ff, PT ;  /* 0x000007ff0f00780c */ /* 0x000fda0003f05270 */
[----:B------:R-:W-:Y:S05]  /*70d0*/  @!P0 BRA `(.L_x_123) ;  /* 0x0000000800488947 */ /* 0x000fea0003800000 */
[----:B------:R-:W-:Y:S01]  /*70e0*/  IADD3 R14, PT, PT, R15, -0x400, RZ ;  /* 0xfffffc000f0e7810 */ /* 0x000fe20007ffe0ff */
[----:B------:R-:W-:Y:S01]  /*70f0*/  BSSY.RECONVERGENT B4, `(.L_x_124) ;  /* 0x000002f000047945 */ /* 0x000fe20003800200 */
[----:B------:R-:W-:Y:S01]  /*7100*/  VIADD R24, R1, 0xd0 ;  /* 0x000000d001187836 */ /* 0x000fe20000000000 */
[----:B------:R-:W-:Y:S02]  /*7110*/  CS2R R56, SRZ ;  /* 0x0000000000387805 */ /* 0x000fe4000001ff00 */
[----:B------:R-:W-:Y:S02]  /*7120*/  SHF.R.U32.HI R30, RZ, 0x6, R14 ;  /* 0x00000006ff1e7819 */ /* 0x000fe4000001160e */
[----:B------:R-:W-:Y:S02]  /*7130*/  ISETP.GE.U32.AND P0, PT, R14, 0x80, PT ;  /* 0x000000800e00780c */ /* 0x000fe40003f06070 */
[C---:B------:R-:W-:Y:S02]  /*7140*/  IADD3 R14, PT, PT, -R30.reuse, 0x13, RZ ;  /* 0x000000131e0e7810 */ /* 0x040fe40007ffe1ff */
[----:B------:R-:W-:-:S02]  /*7150*/  IADD3 R15, PT, PT, -R30, 0xf, RZ ;  /* 0x0000000f1e0f7810 */ /* 0x000fc40007ffe1ff */
[----:B------:R-:W-:-:S04]  /*7160*/  SEL R32, R14, 0x12, P0 ;  /* 0x000000120e207807 */ /* 0x000fc80000000000 */
[----:B------:R-:W-:-:S13]  /*7170*/  ISETP.GE.AND P0, PT, R15, R32, PT ;  /* 0x000000200f00720c */ /* 0x000fda0003f06270 */
[----:B------:R-:W-:Y:S05]  /*7180*/  @P0 BRA `(.L_x_125) ;  /* 0x0000000000940947 */ /* 0x000fea0003800000 */
[----:B------:R-:W0:Y:S01]  /*7190*/  LDC.64 R60, c[0x0][0x358] ;  /* 0x0000d600ff3c7b82 */ /* 0x000e220000000a00 */
[C---:B------:R-:W-:Y:S01]  /*71a0*/  SHF.L.U64.HI R14, R20.reuse, 0xb, R21 ;  /* 0x0000000b140e7819 */ /* 0x040fe20000010215 */
[----:B------:R-:W-:Y:S01]  /*71b0*/  BSSY.RECONVERGENT B5, `(.L_x_126) ;  /* 0x0000021000057945 */ /* 0x000fe20003800200 */
[----:B------:R-:W-:Y:S01]  /*71c0*/  IMAD.SHL.U32 R31, R20, 0x800, RZ ;  /* 0x00000800141f7824 */ /* 0x000fe200078e00ff */
[----:B------:R-:W-:Y:S01]  /*71d0*/  IADD3 R22, PT, PT, RZ, -R30, -R32 ;  /* 0x8000001eff167210 */ /* 0x000fe20007ffe820 */
[----:B------:R-:W-:Y:S01]  /*71e0*/  IMAD.MOV.U32 R25, RZ, RZ, R15 ;  /* 0x000000ffff197224 */ /* 0x000fe200078e000f */
[----:B------:R-:W-:Y:S01]  /*71f0*/  CS2R R56, SRZ ;  /* 0x0000000000387805 */ /* 0x000fe2000001ff00 */
[----:B------:R-:W-:Y:S01]  /*7200*/  IMAD.MOV.U32 R23, RZ, RZ, RZ ;  /* 0x000000ffff177224 */ /* 0x000fe200078e00ff */
[----:B------:R-:W-:-:S07]  /*7210*/  LOP3.LUT R59, R14, 0x80000000, RZ, 0xfc, !PT ;  /* 0x800000000e3b7812 */ /* 0x000fce00078efcff */
.L_x_127:
[----:B------:R-:W1:Y:S01]  /*7220*/  LDC.64 R14, c[0x4][0x18] ;  /* 0x01000600ff0e7b82 */ /* 0x000e620000000a00 */
[----:B0-----:R-:W-:Y:S02]  /*7230*/  R2UR UR6, R60 ;  /* 0x000000003c0672ca */ /* 0x001fe400000e0000 */
[----:B------:R-:W-:Y:S01]  /*7240*/  R2UR UR7, R61 ;  /* 0x000000003d0772ca */ /* 0x000fe200000e0000 */
[----:B-1----:R-:W-:-:S12]  /*7250*/  IMAD.WIDE R14, R25, 0x8, R14 ;  /* 0x00000008190e7825 */ /* 0x002fd800078e020e */
[----:B------:R-:W2:Y:S01]  /*7260*/  LDG.E.64.CONSTANT R14, desc[UR6][R14.64] ;  /* 0x000000060e0e7981 */ /* 0x000ea2000c1e9b00 */
[----:B------:R-:W-:Y:S02]  /*7270*/  VIADD R22, R22, 0x1 ;  /* 0x0000000116167836 */ /* 0x000fe40000000000 */
[----:B------:R-:W-:Y:S02]  /*7280*/  VIADD R25, R25, 0x1 ;  /* 0x0000000119197836 */ /* 0x000fe40000000000 */
[----:B--2---:R-:W-:-:S04]  /*7290*/  IMAD.WIDE.U32 R20, P3, R14, R31, R56 ;  /* 0x0000001f0e147225 */ /* 0x004fc80007860038 */
[----:B------:R-:W-:Y:S02]  /*72a0*/  IMAD R27, R14, R59, RZ ;  /* 0x0000003b0e1b7224 */ /* 0x000fe400078e02ff */
[CC--:B------:R-:W-:Y:S02]  /*72b0*/  IMAD R56, R15.reuse, R31.reuse, RZ ;  /* 0x0000001f0f387224 */ /* 0x0c0fe400078e02ff */
[----:B------:R-:W-:Y:S01]  /*72c0*/  IMAD.HI.U32 R57, R15, R31, RZ ;  /* 0x0000001f0f397227 */ /* 0x000fe200078e00ff */
[----:B------:R-:W-:Y:S02]  /*72d0*/  IADD3 R21, P0, PT, R27, R21, RZ ;  /* 0x000000151b157210 */ /* 0x000fe40007f1e0ff */
[----:B------:R-:W-:Y:S01]  /*72e0*/  LEA R27, R23, R24, 0x3 ;  /* 0x00000018171b7211 */ /* 0x000fe200078e18ff */
[----:B------:R-:W-:Y:S01]  /*72f0*/  IMAD.HI.U32 R58, R15, R59, RZ ;  /* 0x0000003b0f3a7227 */ /* 0x000fe200078e00ff */
[----:B------:R-:W-:Y:S02]  /*7300*/  IADD3 R21, P1, PT, R56, R21, RZ ;  /* 0x0000001538157210 */ /* 0x000fe40007f3e0ff */
[----:B------:R-:W-:Y:S01]  /*7310*/  IADD3 R23, PT, PT, R23, 0x1, RZ ;  /* 0x0000000117177810 */ /* 0x000fe20007ffe0ff */
[----:B------:R-:W-:-:S02]  /*7320*/  IMAD.HI.U32 R56, R14, R59, RZ ;  /* 0x0000003b0e387227 */ /* 0x000fc400078e00ff */
[----:B------:R1:W-:Y:S02]  /*7330*/  STL.64 [R27], R20 ;  /* 0x000000141b007387 */ /* 0x0003e40000100a00 */
[----:B------:R-:W-:Y:S02]  /*7340*/  IMAD.X R14, RZ, RZ, R56, P3 ;  /* 0x000000ffff0e7224 */ /* 0x000fe400018e0638 */
[----:B------:R-:W-:-:S03]  /*7350*/  IMAD R15, R15, R59, RZ ;  /* 0x0000003b0f0f7224 */ /* 0x000fc600078e02ff */
[----:B------:R-:W-:-:S04]  /*7360*/  IADD3.X R14, P0, PT, R57, R14, RZ, P0, !PT ;  /* 0x0000000e390e7210 */ /* 0x000fc8000071e4ff */
[----:B------:R-:W-:Y:S01]  /*7370*/  IADD3.X R56, P1, PT, R15, R14, RZ, P1, !PT ;  /* 0x0000000e0f387210 */ /* 0x000fe20000f3e4ff */
[----:B------:R-:W-:Y:S01]  /*7380*/  IMAD.X R14, RZ, RZ, R58, P0 ;  /* 0x000000ffff0e7224 */ /* 0x000fe200000e063a */
[----:B------:R-:W-:-:S03]  /*7390*/  ISETP.NE.AND P0, PT, R22, -0xf, PT ;  /* 0xfffffff11600780c */ /* 0x000fc60003f05270 */
[----:B------:R-:W-:-:S10]  /*73a0*/  IMAD.X R57, RZ, RZ, R14, P1 ;  /* 0x000000ffff397224 */ /* 0x000fd400008e060e */
[----:B-1----:R-:W-:Y:S05]  /*73b0*/  @P0 BRA `(.L_x_127) ;  /* 0xfffffffc00980947 */ /* 0x002fea000383ffff */
[----:B------:R-:W-:Y:S05]  /*73c0*/  BSYNC.RECONVERGENT B5 ;  /* 0x0000000000057941 */ /* 0x000fea0003800200 */
.L_x_126:
[----:B------:R-:W-:-:S07]  /*73d0*/  IMAD.MOV.U32 R15, RZ, RZ, R32 ;  /* 0x000000ffff0f7224 */ /* 0x000fce00078e0020 */
.L_x_125:
[----:B------:R-:W-:Y:S05]  /*73e0*/  BSYNC.RECONVERGENT B4 ;  /* 0x0000000000047941 */ /* 0x000fea0003800200 */
.L_x_124:
[----:B------:R-:W-:Y:S01]  /*73f0*/  LOP3.LUT P0, R61, R29, 0x3f, RZ, 0xc0, !PT ;  /* 0x0000003f1d3d7812 */ /* 0x000fe2000780c0ff */
[----:B------:R-:W-:-:S04]  /*7400*/  IMAD.IADD R59, R30, 0x1, R15 ;  /* 0x000000011e3b7824 */ /* 0x000fc800078e020f */
[----:B------:R-:W-:-:S05]  /*7410*/  IMAD.U32 R59, R59, 0x8, R24 ;  /* 0x000000083b3b7824 */ /* 0x000fca00078e0018 */
[----:B------:R0:W-:Y:S04]  /*7420*/  STL.64 [R59+-0x78], R56 ;  /* 0xffff88383b007387 */ /* 0x0001e80000100a00 */
[----:B------:R-:W2:Y:S04]  /*7430*/  @P0 LDL.64 R22, [R1+0xd8] ;  /* 0x0000d80001160983 */ /* 0x000ea80000100a00 */
[----:B------:R-:W3:Y:S04]  /*7440*/  LDL.64 R30, [R1+0xe0] ;  /* 0x0000e000011e7983 */ /* 0x000ee80000100a00 */
[----:B------:R-:W4:Y:S01]  /*7450*/  LDL.64 R14, [R1+0xe8] ;  /* 0x0000e800010e7983 */ /* 0x000f220000100a00 */
[----:B------:R-:W-:Y:S01]  /*7460*/  @P0 LOP3.LUT R20, R61, 0x3f, RZ, 0x3c, !PT ;  /* 0x0000003f3d140812 */ /* 0x000fe200078e3cff */
[----:B------:R-:W-:Y:S01]  /*7470*/  BSSY.RECONVERGENT B4, `(.L_x_128) ;  /* 0x0000034000047945 */ /* 0x000fe20003800200 */
[----:B--2---:R-:W-:-:S02]  /*7480*/  @P0 SHF.R.U64 R21, R22, 0x1, R23 ;  /* 0x0000000116150819 */ /* 0x004fc40000001217 */
[----:B------:R-:W-:Y:S02]  /*7490*/  @P0 SHF.R.U32.HI R23, RZ, 0x1, R23 ;  /* 0x00000001ff170819 */ /* 0x000fe40000011617 */
[--C-:B---3--:R-:W-:Y:S02]  /*74a0*/  @P0 SHF.R.U32.HI R29, RZ, 0x1, R31.reuse ;  /* 0x00000001ff1d0819 */ /* 0x108fe4000001161f */
[C-C-:B------:R-:W-:Y:S02]  /*74b0*/  @P0 SHF.R.U64 R27, R30.reuse, 0x1, R31.reuse ;  /* 0x000000011e1b0819 */ /* 0x140fe4000000121f */
[CC--:B------:R-:W-:Y:S02]  /*74c0*/  @P0 SHF.L.U64.HI R25, R30.reuse, R61.reuse, R31 ;  /* 0x0000003d1e190219 */ /* 0x0c0fe4000001021f */
[----:B------:R-:W-:Y:S02]  /*74d0*/  @P0 SHF.L.U32 R24, R30, R61, RZ ;  /* 0x0000003d1e180219 */ /* 0x000fe400000006ff */
[----:B------:R-:W-:-:S02]  /*74e0*/  @P0 SHF.R.U64 R21, R21, R20, R23 ;  /* 0x0000001415150219 */ /* 0x000fc40000001217 */
[-C--:B------:R-:W-:Y:S02]  /*74f0*/  @P0 SHF.R.U32.HI R22, RZ, R20.reuse, R23 ;  /* 0x00000014ff160219 */ /* 0x080fe40000011617 */
[----:B----4-:R-:W-:Y:S02]  /*7500*/  @P0 SHF.L.U32 R23, R14, R61, RZ ;  /* 0x0000003d0e170219 */ /* 0x010fe400000006ff */
[----:B------:R-:W-:Y:S02]  /*7510*/  @P0 SHF.R.U64 R32, R27, R20, R29 ;  /* 0x000000141b200219 */ /* 0x000fe4000000121d */
[----:B------:R-:W-:Y:S02]  /*7520*/  @P0 LOP3.LUT R30, R24, R21, RZ, 0xfc, !PT ;  /* 0x00000015181e0212 */ /* 0x000fe400078efcff */
[----:B------:R-:W-:Y:S02]  /*7530*/  @P0 LOP3.LUT R31, R25, R22, RZ, 0xfc, !PT ;  /* 0x00000016191f0212 */ /* 0x000fe400078efcff */
[----:B------:R-:W-:-:S02]  /*7540*/  @P0 SHF.L.U64.HI R21, R14, R61, R15 ;  /* 0x0000003d0e150219 */ /* 0x000fc4000001020f */
[----:B------:R-:W-:Y:S02]  /*7550*/  @P0 SHF.R.U32.HI R20, RZ, R20, R29 ;  /* 0x00000014ff140219 */ /* 0x000fe4000001161d */
[----:B------:R-:W-:Y:S02]  /*7560*/  @P0 LOP3.LUT R14, R23, R32, RZ, 0xfc, !PT ;  /* 0x00000020170e0212 */ /* 0x000fe400078efcff */
[C---:B------:R-:W-:Y:S02]  /*7570*/  SHF.L.U32 R24, R30.reuse, 0x2, RZ ;  /* 0x000000021e187819 */ /* 0x040fe400000006ff */
[----:B------:R-:W-:Y:S02]  /*7580*/  SHF.L.U64.HI R27, R30, 0x2, R31 ;  /* 0x000000021e1b7819 */ /* 0x000fe4000001021f */
[----:B------:R-:W-:Y:S02]  /*7590*/  @P0 LOP3.LUT R15, R21, R20, RZ, 0xfc, !PT ;  /* 0x00000014150f0212 */ /* 0x000fe400078efcff */
[----:B------:R-:W-:-:S02]  /*75a0*/  SHF.L.W.U32.HI R31, R31, 0x2, R14 ;  /* 0x000000021f1f7819 */ /* 0x000fc40000010e0e */
[----:B------:R-:W-:Y:S02]  /*75b0*/  IADD3 RZ, P0, PT, RZ, -R24, RZ ;  /* 0x80000018ffff7210 */ /* 0x000fe40007f1e0ff */
[----:B------:R-:W-:Y:S02]  /*75c0*/  LOP3.LUT R20, RZ, R27, RZ, 0x33, !PT ;  /* 0x0000001bff147212 */ /* 0x000fe400078e33ff */
[----:B------:R-:W-:Y:S02]  /*75d0*/  SHF.L.W.U32.HI R14, R14, 0x2, R15 ;  /* 0x000000020e0e7819 */ /* 0x000fe40000010e0f */
[----:B------:R-:W-:Y:S02]  /*75e0*/  LOP3.LUT R21, RZ, R31, RZ, 0x33, !PT ;  /* 0x0000001fff157212 */ /* 0x000fe400078e33ff */
[----:B------:R-:W-:Y:S02]  /*75f0*/  IADD3.X R20, P0, PT, RZ, R20, RZ, P0, !PT ;  /* 0x00000014ff147210 */ /* 0x000fe4000071e4ff */
[----:B------:R-:W-:-:S02]  /*7600*/  LOP3.LUT R23, RZ, R14, RZ, 0x33, !PT ;  /* 0x0000000eff177212 */ /* 0x000fc400078e33ff */
[----:B------:R-:W-:Y:S02]  /*7610*/  IADD3.X R22, P1, PT, RZ, R21, RZ, P0, !PT ;  /* 0x00000015ff167210 */ /* 0x000fe4000073e4ff */
[----:B------:R-:W-:-:S03]  /*7620*/  ISETP.GT.U32.AND P3, PT, R31, -0x1, PT ;  /* 0xffffffff1f00780c */ /* 0x000fc60003f64070 */
[----:B------:R-:W-:Y:S01]  /*7630*/  IMAD.X R23, RZ, RZ, R23, P1 ;  /* 0x000000ffff177224 */ /* 0x000fe200008e0617 */
[----:B------:R-:W-:-:S04]  /*7640*/  ISETP.GT.AND.EX P0, PT, R14, -0x1, PT, P3 ;  /* 0xffffffff0e00780c */ /* 0x000fc80003f04330 */
[----:B------:R-:W-:Y:S02]  /*7650*/  SEL R30, R14, R23, P0 ;  /* 0x000000170e1e7207 */ /* 0x000fe40000000000 */
[----:B------:R-:W-:Y:S02]  /*7660*/  SEL R25, R31, R22, P0 ;  /* 0x000000161f197207 */ /* 0x000fe40000000000 */
[----:B------:R-:W-:Y:S02]  /*7670*/  ISETP.NE.U32.AND P1, PT, R30, RZ, PT ;  /* 0x000000ff1e00720c */ /* 0x000fe40003f25070 */
[----:B------:R-:W-:Y:S02]  /*7680*/  SEL R27, R27, R20, P0 ;  /* 0x000000141b1b7207 */ /* 0x000fe40000000000 */
[----:B------:R-:W-:Y:S01]  /*7690*/  SEL R21, R25, R30, !P1 ;  /* 0x0000001e19157207 */ /* 0x000fe20004800000 */
[----:B------:R-:W-:-:S05]  /*76a0*/  @!P0 IMAD.MOV R24, RZ, RZ, -R24 ;  /* 0x000000ffff188224 */ /* 0x000fca00078e0a18 */
[----:B------:R-:W1:Y:S02]  /*76b0*/  FLO.U32 R21, R21 ;  /* 0x0000001500157300 */ /* 0x000e6400000e0000 */
[C---:B-1----:R-:W-:Y:S02]  /*76c0*/  IADD3 R22, PT, PT, -R21.reuse, 0x1f, RZ ;  /* 0x0000001f15167810 */ /* 0x042fe40007ffe1ff */
[----:B------:R-:W-:-:S03]  /*76d0*/  IADD3 R23, PT, PT, -R21, 0x3f, RZ ;  /* 0x0000003f15177810 */ /* 0x000fc60007ffe1ff */
[----:B------:R-:W-:-:S05]  /*76e0*/  @P1 IMAD.MOV R23, RZ, RZ, R22 ;  /* 0x000000ffff171224 */ /* 0x000fca00078e0216 */
[----:B------:R-:W-:-:S13]  /*76f0*/  ISETP.NE.AND P1, PT, R23, RZ, PT ;  /* 0x000000ff1700720c */ /* 0x000fda0003f25270 */
[----:B0-----:R-:W-:Y:S05]  /*7700*/  @!P1 BRA `(.L_x_129) ;  /* 0x0000000000289947 */ /* 0x001fea0003800000 */
[C---:B------:R-:W-:Y:S02]  /*7710*/  LOP3.LUT R20, R23.reuse, 0x3f, RZ, 0xc0, !PT ;  /* 0x0000003f17147812 */ /* 0x040fe400078ec0ff */
[--C-:B------:R-:W-:Y:S02]  /*7720*/  SHF.R.U64 R22, R24, 0x1, R27.reuse ;  /* 0x0000000118167819 */ /* 0x100fe4000000121b */
[----:B------:R-:W-:Y:S02]  /*7730*/  SHF.R.U32.HI R24, RZ, 0x1, R27 ;  /* 0x00000001ff187819 */ /* 0x000fe4000001161b */
[----:B------:R-:W-:Y:S02]  /*7740*/  LOP3.LUT R21, R23, 0x3f, RZ, 0xc, !PT ;  /* 0x0000003f17157812 */ /* 0x000fe400078e0cff */
[CC--:B------:R-:W-:Y:S02]  /*7750*/  SHF.L.U64.HI R30, R25.reuse, R20.reuse, R30 ;  /* 0x00000014191e7219 */ /* 0x0c0fe4000001021e */
[----:B------:R-:W-:-:S02]  /*7760*/  SHF.L.U32 R25, R25, R20, RZ ;  /* 0x0000001419197219 */ /* 0x000fc400000006ff */
[-CC-:B------:R-:W-:Y:S02]  /*7770*/  SHF.R.U64 R20, R22, R21.reuse, R24.reuse ;  /* 0x0000001516147219 */ /* 0x180fe40000001218 */
[----:B------:R-:W-:Y:S02]  /*7780*/  SHF.R.U32.HI R21, RZ, R21, R24 ;  /* 0x00000015ff157219 */ /* 0x000fe40000011618 */
[----:B------:R-:W-:Y:S02]  /*7790*/  LOP3.LUT R25, R25, R20, RZ, 0xfc, !PT ;  /* 0x0000001419197212 */ /* 0x000fe400078efcff */
[----:B------:R-:W-:-:S07]  /*77a0*/  LOP3.LUT R30, R30, R21, RZ, 0xfc, !PT ;  /* 0x000000151e1e7212 */ /* 0x000fce00078efcff */
.L_x_129:
[----:B------:R-:W-:Y:S05]  /*77b0*/  BSYNC.RECONVERGENT B4 ;  /* 0x0000000000047941 */ /* 0x000fea0003800200 */
.L_x_128:
[----:B------:R-:W-:Y:S02]  /*77c0*/  HFMA2 R21, -RZ, RZ, 0, 0 ;  /* 0x00000000ff157431 */ /* 0x000fe400000001ff */
[----:B------:R-:W-:-:S04]  /*77d0*/  IMAD.WIDE.U32 R56, R25, 0x2168c235, RZ ;  /* 0x2168c23519387825 */ /* 0x000fc800078e00ff */
[----:B------:R-:W-:Y:S01]  /*77e0*/  IMAD.MOV.U32 R20, RZ, RZ, R57 ;  /* 0x000000ffff147224 */ /* 0x000fe200078e0039 */
[----:B------:R-:W-:Y:S01]  /*77f0*/  IADD3 RZ, P1, PT, R56, R56, RZ ;  /* 0x0000003838ff7210 */ /* 0x000fe20007f3e0ff */
[----:B------:R-:W-:-:S04]  /*7800*/  IMAD.HI.U32 R22, R30, -0x36f0255e, RZ ;  /* 0xc90fdaa21e167827 */ /* 0x000fc800078e00ff */
[----:B------:R-:W-:-:S04]  /*7810*/  IMAD.WIDE.U32 R20, R25, -0x36f0255e, R20 ;  /* 0xc90fdaa219147825 */ /* 0x000fc800078e0014 */
[C---:B------:R-:W-:Y:S02]  /*7820*/  IMAD R25, R30.reuse, -0x36f0255e, RZ ;  /* 0xc90fdaa21e197824 */ /* 0x040fe400078e02ff */
[----:B------:R-:W-:-:S04]  /*7830*/  IMAD.WIDE.U32 R20, P3, R30, 0x2168c235, R20 ;  /* 0x2168c2351e147825 */ /* 0x000fc80007860014 */
[----:B------:R-:W-:Y:S01]  /*7840*/  IMAD.X R22, RZ, RZ, R22, P3 ;  /* 0x000000ffff167224 */ /* 0x000fe200018e0616 */
[----:B------:R-:W-:Y:S02]  /*7850*/  IADD3 R21, P3, PT, R25, R21, RZ ;  /* 0x0000001519157210 */ /* 0x000fe40007f7e0ff */
[----:B------:R-:W-:Y:S02]  /*7860*/  IADD3.X RZ, P1, PT, R20, R20, RZ, P1, !PT ;  /* 0x0000001414ff7210 */ /* 0x000fe40000f3e4ff */
[C---:B------:R-:W-:Y:S01]  /*7870*/  ISETP.GT.U32.AND P4, PT, R21.reuse, RZ, PT ;  /* 0x000000ff1500720c */ /* 0x040fe20003f84070 */
[----:B------:R-:W-:Y:S01]  /*7880*/  IMAD.X R22, RZ, RZ, R22, P3 ;  /* 0x000000ffff167224 */ /* 0x000fe200018e0616 */
[----:B------:R-:W-:-:S04]  /*7890*/  IADD3.X R20, P3, PT, R21, R21, RZ, P1, !PT ;  /* 0x0000001515147210 */ /* 0x000fc80000f7e4ff */
[C---:B------:R-:W-:Y:S01]  /*78a0*/  ISETP.GT.AND.EX P1, PT, R22.reuse, RZ, PT, P4 ;  /* 0x000000ff1600720c */ /* 0x040fe20003f24340 */
[----:B------:R-:W-:-:S03]  /*78b0*/  IMAD.X R25, R22, 0x1, R22, P3 ;  /* 0x0000000116197824 */ /* 0x000fc600018e0616 */
[----:B------:R-:W-:Y:S02]  /*78c0*/  SEL R20, R20, R21, P1 ;  /* 0x0000001514147207 */ /* 0x000fe40000800000 */
[----:B------:R-:W-:Y:S02]  /*78d0*/  SEL R21, R25, R22, P1 ;  /* 0x0000001619157207 */ /* 0x000fe40000800000 */
[----:B------:R-:W-:Y:S02]  /*78e0*/  IADD3 R20, P3, PT, R20, 0x1, RZ ;  /* 0x0000000114147810 */ /* 0x000fe40007f7e0ff */
[----:B------:R-:W-:Y:S02]  /*78f0*/  SEL R22, RZ, 0xffffffff, !P1 ;  /* 0xffffffffff167807 */ /* 0x000fe40004800000 */
[----:B------:R-:W-:Y:S01]  /*7900*/  LOP3.LUT P1, R28, R28, 0x80000000, RZ, 0xc0, !PT ;  /* 0x800000001c1c7812 */ /* 0x000fe2000782c0ff */
[----:B------:R-:W-:Y:S01]  /*7910*/  IMAD.X R21, RZ, RZ, R21, P3 ;  /* 0x000000ffff157224 */ /* 0x000fe200018e0615 */
[----:B------:R-:W-:-:S02]  /*7920*/  IADD3 R23, PT, PT, R22, -R23, RZ ;  /* 0x8000001716177210 */ /* 0x000fc40007ffe0ff */
[----:B------:R-:W-:Y:S02]  /*7930*/  SHF.R.U32.HI R25, RZ, 0x1e, R15 ;  /* 0x0000001eff197819 */ /* 0x000fe4000001160f */
[----:B------:R-:W-:Y:S01]  /*7940*/  SHF.R.U64 R20, R20, 0xa, R21 ;  /* 0x0000000a14147819 */ /* 0x000fe20000001215 */
[----:B------:R-:W-:Y:S01]  /*7950*/  IMAD.SHL.U32 R15, R23, 0x100000, RZ ;  /* 0x00100000170f7824 */ /* 0x000fe200078e00ff */
[----:B------:R-:W-:Y:S02]  /*7960*/  LEA.HI R14, R14, R25, RZ, 0x1 ;  /* 0x000000190e0e7211 */ /* 0x000fe400078f08ff */
[----:B------:R-:W-:Y:S02]  /*7970*/  IADD3 R20, P3, PT, R20, 0x1, RZ ;  /* 0x0000000114147810 */ /* 0x000fe40007f7e0ff */
[----:B------:R-:W-:Y:S01]  /*7980*/  @!P0 LOP3.LUT R28, R28, 0x80000000, RZ, 0x3c, !PT ;  /* 0x800000001c1c8812 */ /* 0x000fe200078e3cff */
[----:B------:R-:W-:Y:S01]  /*7990*/  @P1 IMAD.MOV R14, RZ, RZ, -R14 ;  /* 0x000000ffff0e1224 */ /* 0x000fe200078e0a0e */
[----:B------:R-:W-:-:S04]  /*79a0*/  LEA.HI.X R21, R21, RZ, RZ, 0x16, P3 ;  /* 0x000000ff15157211 */ /* 0x000fc800018fb4ff */
[--C-:B------:R-:W-:Y:S02]  /*79b0*/  SHF.R.U64 R20, R20, 0x1, R21.reuse ;  /* 0x0000000114147819 */ /* 0x100fe40000001215 */
[----:B------:R-:W-:Y:S02]  /*79c0*/  SHF.R.U32.HI R22, RZ, 0x1, R21 ;  /* 0x00000001ff167819 */ /* 0x000fe40000011615 */
[----:B------:R-:W-:-:S04]  /*79d0*/  IADD3 R20, P3, P4, RZ, RZ, R20 ;  /* 0x000000ffff147210 */ /* 0x000fc80007c7e014 */
[----:B------:R-:W-:-:S04]  /*79e0*/  IADD3.X R15, PT, PT, R15, 0x3fe00000, R22, P3, P4 ;  /* 0x3fe000000f0f7810 */ /* 0x000fc80001fe8416 */
[----:B------:R-:W-:-:S07]  /*79f0*/  LOP3.LUT R21, R15, R28, RZ, 0xfc, !PT ;  /* 0x0000001c0f157212 */ /* 0x000fce00078efcff */
.L_x_123:
[----:B------:R-:W-:-:S04]  /*7a00*/  IMAD.MOV.U32 R27, RZ, RZ, 0x0 ;  /* 0x00000000ff1b7424 */ /* 0x000fc800078e00ff */
[----:B------:R-:W-:Y:S05]  /*7a10*/  RET.REL.NODEC R26 `(eigenBatchKernel) ;  /* 0xffffff841a787950 */ /* 0x000fea0003c3ffff */
.L_x_130:
[----:B------:R-:W-:-:S00]  /*7a20*/  BRA `(.L_x_130) ;  /* 0xfffffffc00fc7947 */ /* 0x000fc0000383ffff */
[----:B------:R-:W-:-:S00]  /*7a30*/  NOP ;  /* 0x0000000000007918 */ /* 0x000fc00000000000 */
        /* <DEDUP_REMOVED lines=12> */
.L_x_135:


//--------------------- .nv.global.init           --------------------------
	.section	.nv.global.init,"aw",@progbits
	.align	16
.nv.global.init:
	.type		__cudart_sin_cos_coeffs,@object
	.size		__cudart_sin_cos_coeffs,(__cudart_i2opi_d - __cudart_sin_cos_coeffs)
__cudart_sin_cos_coeffs:
        /*0000*/ 	.byte	0x46, 0xd2, 0xb0, 0x2c, 0xf1, 0xe5, 0x5a, 0xbe, 0x92, 0xe3, 0xac, 0x69, 0xe3, 0x1d, 0xc7, 0x3e
        /*0010*/ 	.byte	0xa1, 0x62, 0xdb, 0x19, 0xa0, 0x01, 0x2a, 0xbf, 0x18, 0x08, 0x11, 0x11, 0x11, 0x11, 0x81, 0x3f
        /*0020*/ 	.byte	0x54, 0x55, 0x55, 0x55, 0x55, 0x55, 0xc5, 0xbf, 0x00, 0x00, 0x00, 0x00, 0x00, 0x00, 0x00, 0x00
        /*0030*/ 	.byte	0x00, 0x00, 0x00, 0x00, 0x00, 0x00, 0x00, 0x00, 0x64, 0x81, 0xfd, 0x20, 0x83, 0xff, 0xa8, 0xbd
        /*0040*/ 	.byte	0x28, 0x85, 0xef, 0xc1, 0xa7, 0xee, 0x21, 0x3e, 0xd9, 0xe6, 0x06, 0x8e, 0x4f, 0x7e, 0x92, 0xbe
        /*0050*/ 	.byte	0xe9, 0xbc, 0xdd, 0x19, 0xa0, 0x01, 0xfa, 0x3e, 0x47, 0x5d, 0xc1, 0x16, 0x6c, 0xc1, 0x56, 0xbf
        /*0060*/ 	.byte	0x51, 0x55, 0x55, 0x55, 0x55, 0x55, 0xa5, 0x3f, 0x00, 0x00, 0x00, 0x00, 0x00, 0x00, 0xe0, 0xbf
        /*0070*/ 	.byte	0x00, 0x00, 0x00, 0x00, 0x00, 0x00, 0xf0, 0x3f, 0x00, 0x00, 0x00, 0x00, 0x00, 0x00, 0x00, 0x00
	.type		__cudart_i2opi_d,@object
	.size		__cudart_i2opi_d,($str$1 - __cudart_i2opi_d)
__cudart_i2opi_d:
        /* <DEDUP_REMOVED lines=9> */
	.type		$str$1,@object
	.size		$str$1,($str - $str$1)
$str$1:
        /*0110*/ 	.byte	0x0a, 0x4d, 0x61, 0x74, 0x72, 0x69, 0x78, 0x3a, 0x0a, 0x25, 0x66, 0x20, 0x25, 0x66, 0x20, 0x25
        /*0120*/ 	.byte	0x66, 0x0a, 0x25, 0x66, 0x20, 0x25, 0x66, 0x20, 0x25, 0x66, 0x0a, 0x25, 0x66, 0x20, 0x25, 0x66
        /*0130*/ 	.byte	0x20, 0x25, 0x66, 0x0a, 0x00
	.type		$str,@object
	.size		$str,(.L_0 - $str)
$str:
        /*0135*/ 	.byte	0x76, 0x65, 0x63, 0x20, 0x69, 0x6e, 0x20, 0x65, 0x69, 0x67, 0x65, 0x6e, 0x56, 0x65, 0x63, 0x42
        /*0145*/ 	.byte	0x61, 0x74, 0x63, 0x68, 0x33, 0x78, 0x33, 0x20, 0x77, 0x69, 0x74, 0x68, 0x20, 0x69, 0x6e, 0x64
        /*0155*/ 	.byte	0x65, 0x78, 0x20, 0x25, 0x64, 0x20, 0x2d, 0x3e, 0x20, 0x28, 0x25, 0x64, 0x2c, 0x20, 0x25, 0x64
        /*0165*/ 	.byte	0x29, 0x20, 0x69, 0x73, 0x20, 0x3a, 0x20, 0x28, 0x25, 0x66, 0x2e, 0x20, 0x25, 0x66, 0x2c, 0x20
        /*0175*/ 	.byte	0x25, 0x66, 0x29, 0x0a, 0x77, 0x69, 0x74, 0x68, 0x20, 0x74, 0x6f, 0x6c, 0x65, 0x72, 0x61, 0x6e
        /*0185*/ 	.byte	0x63, 0x65, 0x20, 0x25, 0x66, 0x0a, 0x00
.L_0:


//--------------------- .nv.shared.reserved.0     --------------------------
	.section	.nv.shared.reserved.0,"aw",@nobits
	.weak		__nv_reservedSMEM_offset_0_alias
	.size		__nv_reservedSMEM_offset_0_alias, 0, 64
	.other		__nv_reservedSMEM_offset_0_alias,@"STO_CUDA_RESERVED_SHARED STV_DEFAULT"
__nv_reservedSMEM_offset_0_alias:
	.zero		0
	.zero		64


//--------------------- .nv.constant0.eigenBatchKernel --------------------------
	.section	.nv.constant0.eigenBatchKernel,"a",@progbits
	.sectionflags	@""
	.align	4
.nv.constant0.eigenBatchKernel:
	.zero		1044


//--------------------- SYMBOLS --------------------------

	.type		.nv.reservedSmem.offset0,@object
	.size		.nv.reservedSmem.offset0,0x4
	.type		vprintf,@function
